	.target	sm_100a

	.elftype	@"ET_EXEC"


//--------------------- .note.nv.tkinfo           --------------------------
	.section	.note.nv.tkinfo,"",@"SHT_NOTE"
	.sectionflags	@"SHF_NOTE_NV_TKINFO"
	.tkinfo
        /*0018*/ 	.word	0x00000002
        /*0030*/ 	.string	""
        /*0030*/ 	.string	"ptxas"
        /*0030*/ 	.string	"Cuda compilation tools, release 13.0, V13.0.88"
        /*0030*/ 	.string	"Build cuda_13.0.r13.0/compiler.36424714_0"
        /*0030*/ 	.string	"-arch sm_100a -m 64 "



//--------------------- .note.nv.cuinfo           --------------------------
	.section	.note.nv.cuinfo,"",@"SHT_NOTE"
	.sectionflags	@"SHF_NOTE_NV_CUINFO"
        /*0018*/ 	.short	0x0002
        /*001a*/ 	.short	0x0064
        /*001c*/ 	.short	0x0082
	.zero		2


//--------------------- .nv.info                  --------------------------
	.section	.nv.info,"",@"SHT_CUDA_INFO"
	.align	4


	//----- nvinfo : EIATTR_REGCOUNT
	.align		4
        /*0000*/ 	.byte	0x04, 0x2f
        /*0002*/ 	.short	(.L_19 - .L_18)
	.align		4
.L_18:
        /*0004*/ 	.word	index@(_ZN7cutlass13device_kernelINS_4gemm6kernel13GemmUniversalIN4cute5tupleIJiiiiEEENS1_10collective13CollectiveMmaINS1_35MainloopSm100TmaUmmaWarpSpecializedILi3ELi2ELi4ENS5_IJNS4_1CILi2EEENSA_ILi1EEESC_EEEEENS5_IJNSA_ILi128EEENSA_ILi64EEESG_EEENS_12float_e5m2_tENS5_IJlSC_lEEESI_SJ_NS4_8TiledMMAINS4_8MMA_AtomIJNS4_10MMA_TraitsINS4_25SM100_MMA_F8F6F4_2x1SM_SSEJSI_SI_fSF_SG_NS4_17integral_constantINS4_4UMMA5MajorELSQ_0EEESR_NSO_INSP_7ScaleInELSS_0EEEST_EEEEEENS4_6LayoutINS5_IJSC_SC_SC_EEENS5_IJNSA_ILi0EEESY_SY_EEEEENS5_IJNS4_10UnderscoreES11_S11_EEEEENS4_18SM100_TMA_2SM_LOADENS4_14ComposedLayoutINS4_7SwizzleILi2ELi4ELi3EEENS4_18smem_ptr_flag_bitsILi8EEENSW_INS5_IJNSA_ILi8EEESG_EEENS5_IJSG_SC_EEEEEEEvNS4_8identityES14_S1E_vS1F_EENS_8epilogue10collective18CollectiveEpilogueINS1H_23Sm100TmaWarpSpecializedILi1ELi1ELi32ELb0ELb0EEEJNS5_IJSG_SG_SG_EEENS5_IJNSW_ISG_SC_EES1N_EEESI_SJ_SI_SJ_NS1H_6fusion15FusionCallbacksIS1L_NS1P_17LinearCombinationISI_fSI_fLNS_15FloatRoundStyleE2EEES1M_S1O_JEEENS4_5SM1004TMEM4LOAD26SM100_TMEM_LOAD_32dp32b32xENS4_13SM90_TMA_LOADES1E_NS4_39AutoVectorizingCopyWithAssumedAlignmentILi128EEENS4_14SM90_TMA_STOREES1E_S21_S21_EEEvvEEEEvNT_6ParamsE)
        /*0008*/ 	.word	0x0000007b


	//----- nvinfo : EIATTR_FRAME_SIZE
	.align		4
.L_19:
        /*000c*/ 	.byte	0x04, 0x11
        /*000e*/ 	.short	(.L_21 - .L_20)
	.align		4
.L_20:
        /*0010*/ 	.word	index@($__internal_2_$__cuda_sm10x_tcgen05_guardrail_trap_unallocated_columns_being_dealloced)
        /*0014*/ 	.word	0x00000000


	//----- nvinfo : EIATTR_FRAME_SIZE
	.align		4
.L_21:
        /*0018*/ 	.byte	0x04, 0x11
        /*001a*/ 	.short	(.L_23 - .L_22)
	.align		4
.L_22:
        /*001c*/ 	.word	index@($__internal_1_$__cuda_sm10x_tcgen05_guardrail_trap_phase_invalid_during_alloc)
        /*0020*/ 	.word	0x00000000


	//----- nvinfo : EIATTR_FRAME_SIZE
	.align		4
.L_23:
        /*0024*/ 	.byte	0x04, 0x11
        /*0026*/ 	.short	(.L_25 - .L_24)
	.align		4
.L_24:
        /*0028*/ 	.word	index@($__internal_0_$__cuda_sm10x_tcgen05_guardrail_trap_col_being_dealloced_not_returned_by_alloc)
        /*002c*/ 	.word	0x00000000


	//----- nvinfo : EIATTR_FRAME_SIZE
	.align		4
.L_25:
        /*0030*/ 	.byte	0x04, 0x11
        /*0032*/ 	.short	(.L_27 - .L_26)
	.align		4
.L_26:
        /*0034*/ 	.word	index@(_ZN7cutlass13device_kernelINS_4gemm6kernel13GemmUniversalIN4cute5tupleIJiiiiEEENS1_10collective13CollectiveMmaINS1_35MainloopSm100TmaUmmaWarpSpecializedILi3ELi2ELi4ENS5_IJNS4_1CILi2EEENSA_ILi1EEESC_EEEEENS5_IJNSA_ILi128EEENSA_ILi64EEESG_EEENS_12float_e5m2_tENS5_IJlSC_lEEESI_SJ_NS4_8TiledMMAINS4_8MMA_AtomIJNS4_10MMA_TraitsINS4_25SM100_MMA_F8F6F4_2x1SM_SSEJSI_SI_fSF_SG_NS4_17integral_constantINS4_4UMMA5MajorELSQ_0EEESR_NSO_INSP_7ScaleInELSS_0EEEST_EEEEEENS4_6LayoutINS5_IJSC_SC_SC_EEENS5_IJNSA_ILi0EEESY_SY_EEEEENS5_IJNS4_10UnderscoreES11_S11_EEEEENS4_18SM100_TMA_2SM_LOADENS4_14ComposedLayoutINS4_7SwizzleILi2ELi4ELi3EEENS4_18smem_ptr_flag_bitsILi8EEENSW_INS5_IJNSA_ILi8EEESG_EEENS5_IJSG_SC_EEEEEEEvNS4_8identityES14_S1E_vS1F_EENS_8epilogue10collective18CollectiveEpilogueINS1H_23Sm100TmaWarpSpecializedILi1ELi1ELi32ELb0ELb0EEEJNS5_IJSG_SG_SG_EEENS5_IJNSW_ISG_SC_EES1N_EEESI_SJ_SI_SJ_NS1H_6fusion15FusionCallbacksIS1L_NS1P_17LinearCombinationISI_fSI_fLNS_15FloatRoundStyleE2EEES1M_S1O_JEEENS4_5SM1004TMEM4LOAD26SM100_TMEM_LOAD_32dp32b32xENS4_13SM90_TMA_LOADES1E_NS4_39AutoVectorizingCopyWithAssumedAlignmentILi128EEENS4_14SM90_TMA_STOREES1E_S21_S21_EEEvvEEEEvNT_6ParamsE)
        /*0038*/ 	.word	0x00000000


	//----- nvinfo : EIATTR_MIN_STACK_SIZE
	.align		4
.L_27:
        /*003c*/ 	.byte	0x04, 0x12
        /*003e*/ 	.short	(.L_29 - .L_28)
	.align		4
.L_28:
        /*0040*/ 	.word	index@(_ZN7cutlass13device_kernelINS_4gemm6kernel13GemmUniversalIN4cute5tupleIJiiiiEEENS1_10collective13CollectiveMmaINS1_35MainloopSm100TmaUmmaWarpSpecializedILi3ELi2ELi4ENS5_IJNS4_1CILi2EEENSA_ILi1EEESC_EEEEENS5_IJNSA_ILi128EEENSA_ILi64EEESG_EEENS_12float_e5m2_tENS5_IJlSC_lEEESI_SJ_NS4_8TiledMMAINS4_8MMA_AtomIJNS4_10MMA_TraitsINS4_25SM100_MMA_F8F6F4_2x1SM_SSEJSI_SI_fSF_SG_NS4_17integral_constantINS4_4UMMA5MajorELSQ_0EEESR_NSO_INSP_7ScaleInELSS_0EEEST_EEEEEENS4_6LayoutINS5_IJSC_SC_SC_EEENS5_IJNSA_ILi0EEESY_SY_EEEEENS5_IJNS4_10UnderscoreES11_S11_EEEEENS4_18SM100_TMA_2SM_LOADENS4_14ComposedLayoutINS4_7SwizzleILi2ELi4ELi3EEENS4_18smem_ptr_flag_bitsILi8EEENSW_INS5_IJNSA_ILi8EEESG_EEENS5_IJSG_SC_EEEEEEEvNS4_8identityES14_S1E_vS1F_EENS_8epilogue10collective18CollectiveEpilogueINS1H_23Sm100TmaWarpSpecializedILi1ELi1ELi32ELb0ELb0EEEJNS5_IJSG_SG_SG_EEENS5_IJNSW_ISG_SC_EES1N_EEESI_SJ_SI_SJ_NS1H_6fusion15FusionCallbacksIS1L_NS1P_17LinearCombinationISI_fSI_fLNS_15FloatRoundStyleE2EEES1M_S1O_JEEENS4_5SM1004TMEM4LOAD26SM100_TMEM_LOAD_32dp32b32xENS4_13SM90_TMA_LOADES1E_NS4_39AutoVectorizingCopyWithAssumedAlignmentILi128EEENS4_14SM90_TMA_STOREES1E_S21_S21_EEEvvEEEEvNT_6ParamsE)
        /*0044*/ 	.word	0x00000000
.L_29:


//--------------------- .nv.compat                --------------------------
	.section	.nv.compat,"",@"SHT_CUDA_COMPAT_INFO"
	.align	4
        /*0000*/ 	.byte	0x02, 0x09, 0x01, 0x00, 0x02, 0x02, 0x02, 0x00, 0x02, 0x05, 0x05, 0x00, 0x03, 0x07, 0x01, 0x01
        /*0010*/ 	.byte	0x02, 0x03, 0x01, 0x00, 0x02, 0x06, 0x01, 0x00, 0x04, 0x0b, 0x08, 0x00, 0x09, 0x00, 0x00, 0x00
        /*0020*/ 	.byte	0x00, 0x00, 0x00, 0x00


//--------------------- .nv.info._ZN7cutlass13device_kernelINS_4gemm6kernel13GemmUniversalIN4cute5tupleIJiiiiEEENS1_10collective13CollectiveMmaINS1_35MainloopSm100TmaUmmaWarpSpecializedILi3ELi2ELi4ENS5_IJNS4_1CILi2EEENSA_ILi1EEESC_EEEEENS5_IJNSA_ILi128EEENSA_ILi64EEESG_EEENS_12float_e5m2_tENS5_IJlSC_lEEESI_SJ_NS4_8TiledMMAINS4_8MMA_AtomIJNS4_10MMA_TraitsINS4_25SM100_MMA_F8F6F4_2x1SM_SSEJSI_SI_fSF_SG_NS4_17integral_constantINS4_4UMMA5MajorELSQ_0EEESR_NSO_INSP_7ScaleInELSS_0EEEST_EEEEEENS4_6LayoutINS5_IJSC_SC_SC_EEENS5_IJNSA_ILi0EEESY_SY_EEEEENS5_IJNS4_10UnderscoreES11_S11_EEEEENS4_18SM100_TMA_2SM_LOADENS4_14ComposedLayoutINS4_7SwizzleILi2ELi4ELi3EEENS4_18smem_ptr_flag_bitsILi8EEENSW_INS5_IJNSA_ILi8EEESG_EEENS5_IJSG_SC_EEEEEEEvNS4_8identityES14_S1E_vS1F_EENS_8epilogue10collective18CollectiveEpilogueINS1H_23Sm100TmaWarpSpecializedILi1ELi1ELi32ELb0ELb0EEEJNS5_IJSG_SG_SG_EEENS5_IJNSW_ISG_SC_EES1N_EEESI_SJ_SI_SJ_NS1H_6fusion15FusionCallbacksIS1L_NS1P_17LinearCombinationISI_fSI_fLNS_15FloatRoundStyleE2EEES1M_S1O_JEEENS4_5SM1004TMEM4LOAD26SM100_TMEM_LOAD_32dp32b32xENS4_13SM90_TMA_LOADES1E_NS4_39AutoVectorizingCopyWithAssumedAlignmentILi128EEENS4_14SM90_TMA_STOREES1E_S21_S21_EEEvvEEEEvNT_6ParamsE --------------------------
	.section	.nv.info._ZN7cutlass13device_kernelINS_4gemm6kernel13GemmUniversalIN4cute5tupleIJiiiiEEENS1_10collective13CollectiveMmaINS1_35MainloopSm100TmaUmmaWarpSpecializedILi3ELi2ELi4ENS5_IJNS4_1CILi2EEENSA_ILi1EEESC_EEEEENS5_IJNSA_ILi128EEENSA_ILi64EEESG_EEENS_12float_e5m2_tENS5_IJlSC_lEEESI_SJ_NS4_8TiledMMAINS4_8MMA_AtomIJNS4_10MMA_TraitsINS4_25SM100_MMA_F8F6F4_2x1SM_SSEJSI_SI_fSF_SG_NS4_17integral_constantINS4_4UMMA5MajorELSQ_0EEESR_NSO_INSP_7ScaleInELSS_0EEEST_EEEEEENS4_6LayoutINS5_IJSC_SC_SC_EEENS5_IJNSA_ILi0EEESY_SY_EEEEENS5_IJNS4_10UnderscoreES11_S11_EEEEENS4_18SM100_TMA_2SM_LOADENS4_14ComposedLayoutINS4_7SwizzleILi2ELi4ELi3EEENS4_18smem_ptr_flag_bitsILi8EEENSW_INS5_IJNSA_ILi8EEESG_EEENS5_IJSG_SC_EEEEEEEvNS4_8identityES14_S1E_vS1F_EENS_8epilogue10collective18CollectiveEpilogueINS1H_23Sm100TmaWarpSpecializedILi1ELi1ELi32ELb0ELb0EEEJNS5_IJSG_SG_SG_EEENS5_IJNSW_ISG_SC_EES1N_EEESI_SJ_SI_SJ_NS1H_6fusion15FusionCallbacksIS1L_NS1P_17LinearCombinationISI_fSI_fLNS_15FloatRoundStyleE2EEES1M_S1O_JEEENS4_5SM1004TMEM4LOAD26SM100_TMEM_LOAD_32dp32b32xENS4_13SM90_TMA_LOADES1E_NS4_39AutoVectorizingCopyWithAssumedAlignmentILi128EEENS4_14SM90_TMA_STOREES1E_S21_S21_EEEvvEEEEvNT_6ParamsE,"",@"SHT_CUDA_INFO"
	.sectionflags	@""
	.align	4


	//----- nvinfo : EIATTR_CUDA_API_VERSION
	.align		4
        /*0000*/ 	.byte	0x04, 0x37
        /*0002*/ 	.short	(.L_31 - .L_30)
.L_30:
        /*0004*/ 	.word	0x00000082


	//----- nvinfo : EIATTR_KPARAM_INFO
	.align		4
.L_31:
        /*0008*/ 	.byte	0x04, 0x17
        /*000a*/ 	.short	(.L_33 - .L_32)
.L_32:
        /*000c*/ 	.word	0x00000000
        /*0010*/ 	.short	0x0000
        /*0012*/ 	.short	0x0000
        /*0014*/ 	.byte	0x00, 0xf0, 0x01, 0x20


	//----- nvinfo : EIATTR_AT_ENTRY_FRAGMENTS
	.align		4
.L_33:
        /*0018*/ 	.byte	0x04, 0x4f
        /*001a*/ 	.short	(.L_35 - .L_34)


	//   ....[0]....
.L_34:
        /*001c*/ 	.word	0x00000007


	//----- nvinfo : EIATTR_RESERVED_SMEM_USED
	.align		4
.L_35:
        /*0020*/ 	.byte	0x01, 0x41
	.zero		2


	//----- nvinfo : EIATTR_SPARSE_MMA_MASK
	.align		4
        /*0024*/ 	.byte	0x03, 0x50
        /*0026*/ 	.short	0x0000


	//----- nvinfo : EIATTR_TCGEN05_2CTA_USED
	.align		4
        /*0028*/ 	.byte	0x01, 0x52
	.zero		2


	//----- nvinfo : EIATTR_MAXREG_COUNT
	.align		4
        /*002c*/ 	.byte	0x03, 0x1b
        /*002e*/ 	.short	0x00ff


	//----- nvinfo : EIATTR_NUM_BARRIERS
	.align		4
        /*0030*/ 	.byte	0x02, 0x4c
        /*0032*/ 	.byte	0x07
	.zero		1


	//----- nvinfo : EIATTR_EXTERNS
	.align		4
        /*0034*/ 	.byte	0x04, 0x0f
        /*0036*/ 	.short	(.L_37 - .L_36)


	//   ....[0]....
	.align		4
.L_36:
        /*0038*/ 	.word	index@(__assertfail)


	//----- nvinfo : EIATTR_MERCURY_ISA_VERSION
	.align		4
.L_37:
        /*003c*/ 	.byte	0x03, 0x5f
        /*003e*/ 	.short	0x0101


	//----- nvinfo : EIATTR_INT_WARP_WIDE_INSTR_OFFSETS
	.align		4
        /*0040*/ 	.byte	0x04, 0x31
        /*0042*/ 	.short	(.L_39 - .L_38)


	//   ....[0]....
.L_38:
        /*0044*/ 	.word	0x00000c90


	//   ....[1]....
        /*0048*/ 	.word	0x00000d30


	//   ....[2]....
        /*004c*/ 	.word	0x00002090


	//   ....[3]....
        /*0050*/ 	.word	0x00003e00


	//   ....[4]....
        /*0054*/ 	.word	0x00003e20


	//   ....[5]....
        /*0058*/ 	.word	0x00003e50


	//   ....[6]....
        /*005c*/ 	.word	0x00004860


	//   ....[7]....
        /*0060*/ 	.word	0x00004980


	//----- nvinfo : EIATTR_COOP_GROUP_MASK_REGIDS
	.align		4
.L_39:
        /*0064*/ 	.byte	0x04, 0x29
        /*0066*/ 	.short	(.L_41 - .L_40)


	//   ....[0]....
.L_40:
        /*0068*/ 	.word	0xffffffff


	//   ....[1]....
        /*006c*/ 	.word	0xffffffff


	//   ....[2]....
        /*0070*/ 	.word	0xffffffff


	//   ....[3]....
        /*0074*/ 	.word	0xffffffff


	//   ....[4]....
        /*0078*/ 	.word	0xffffffff


	//   ....[5]....
        /*007c*/ 	.word	0xffffffff


	//   ....[6]....
        /*0080*/ 	.word	0xffffffff


	//   ....[7]....
        /*0084*/ 	.word	0xffffffff


	//   ....[8]....
        /*0088*/ 	.word	0xffffffff


	//   ....[9]....
        /*008c*/ 	.word	0xffffffff


	//   ....[10]....
        /*0090*/ 	.word	0xffffffff


	//   ....[11]....
        /*0094*/ 	.word	0xffffffff


	//   ....[12]....
        /*0098*/ 	.word	0xffffffff


	//   ....[13]....
        /*009c*/ 	.word	0xffffffff


	//----- nvinfo : EIATTR_COOP_GROUP_INSTR_OFFSETS
	.align		4
.L_41:
        /*00a0*/ 	.byte	0x04, 0x28
        /*00a2*/ 	.short	(.L_43 - .L_42)


	//   ....[0]....
.L_42:
        /*00a4*/ 	.word	0x000000c0


	//   ....[1]....
        /*00a8*/ 	.word	0x00000500


	//   ....[2]....
        /*00ac*/ 	.word	0x00000660


	//   ....[3]....
        /*00b0*/ 	.word	0x00000790


	//   ....[4]....
        /*00b4*/ 	.word	0x00000880


	//   ....[5]....
        /*00b8*/ 	.word	0x000009e0


	//   ....[6]....
        /*00bc*/ 	.word	0x00000b70


	//   ....[7]....
        /*00c0*/ 	.word	0x00000db0


	//   ....[8]....
        /*00c4*/ 	.word	0x00001f70


	//   ....[9]....
        /*00c8*/ 	.word	0x00002cc0


	//   ....[10]....
        /*00cc*/ 	.word	0x00003190


	//   ....[11]....
        /*00d0*/ 	.word	0x000031c0


	//   ....[12]....
        /*00d4*/ 	.word	0x00003d00


	//   ....[13]....
        /*00d8*/ 	.word	0x00003f10


	//----- nvinfo : EIATTR_VRC_CTA_INIT_COUNT
	.align		4
.L_43:
        /*00dc*/ 	.byte	0x02, 0x4a
        /*00de*/ 	.byte	0x80
	.zero		1


	//----- nvinfo : EIATTR_SYSCALL_OFFSETS
	.align		4
        /*00e0*/ 	.byte	0x04, 0x46
        /*00e2*/ 	.short	(.L_45 - .L_44)


	//   ....[0]....
.L_44:
        /*00e4*/ 	.word	0x00005380


	//   ....[1]....
        /*00e8*/ 	.word	0x000054c0


	//   ....[2]....
        /*00ec*/ 	.word	0x00005bd0


	//----- nvinfo : EIATTR_MBARRIER_INSTR_OFFSETS
	.align		4
.L_45:
        /*00f0*/ 	.byte	0x04, 0x39
        /*00f2*/ 	.short	(.L_47 - .L_46)


	//   ....[0]....
.L_46:
        /*00f4*/ 	.word	0x000005f0
        /*00f8*/ 	.word	0x000000ff
        /*00fc*/ 	.word	0x00000000
        /*0100*/ 	.short	0x0100
        /*0102*/ 	.byte	0x08
	.zero		1


	//   ....[1]....
        /*0104*/ 	.word	0x00000600
        /*0108*/ 	.word	0x000000ff
        /*010c*/ 	.word	0x00000018
        /*0110*/ 	.short	0x0100
        /*0112*/ 	.byte	0x08
	.zero		1


	//   ....[2]....
        /*0114*/ 	.word	0x00000610
        /*0118*/ 	.word	0x000000ff
        /*011c*/ 	.word	0x00000008
        /*0120*/ 	.short	0x0100
        /*0122*/ 	.byte	0x08
	.zero		1


	//   ....[3]....
        /*0124*/ 	.word	0x00000620
        /*0128*/ 	.word	0x000000ff
        /*012c*/ 	.word	0x00000020
        /*0130*/ 	.short	0x0100
        /*0132*/ 	.byte	0x08
	.zero		1


	//   ....[4]....
        /*0134*/ 	.word	0x00000630
        /*0138*/ 	.word	0x000000ff
        /*013c*/ 	.word	0x00000010
        /*0140*/ 	.short	0x0100
        /*0142*/ 	.byte	0x08
	.zero		1


	//   ....[5]....
        /*0144*/ 	.word	0x00000640
        /*0148*/ 	.word	0x000000ff
        /*014c*/ 	.word	0x00000028
        /*0150*/ 	.short	0x0100
        /*0152*/ 	.byte	0x08
	.zero		1


	//   ....[6]....
        /*0154*/ 	.word	0x00000760
        /*0158*/ 	.word	0x000000ff
        /*015c*/ 	.word	0x00000030
        /*0160*/ 	.short	0x0100
        /*0162*/ 	.byte	0x09
	.zero		1


	//   ....[7]....
        /*0164*/ 	.word	0x00000770
        /*0168*/ 	.word	0x000000ff
        /*016c*/ 	.word	0x00000038
        /*0170*/ 	.short	0x0100
        /*0172*/ 	.byte	0x09
	.zero		1


	//   ....[8]....
        /*0174*/ 	.word	0x00000850
        /*0178*/ 	.word	0x000000ff
        /*017c*/ 	.word	0x00000040
        /*0180*/ 	.short	0x0100
        /*0182*/ 	.byte	0x08
	.zero		1


	//   ....[9]....
        /*0184*/ 	.word	0x00000860
        /*0188*/ 	.word	0x000000ff
        /*018c*/ 	.word	0x00000048
        /*0190*/ 	.short	0x0100
        /*0192*/ 	.byte	0x08
	.zero		1


	//   ....[10]....
        /*0194*/ 	.word	0x00000990
        /*0198*/ 	.word	0x000000ff
        /*019c*/ 	.word	0x00000050
        /*01a0*/ 	.short	0x0100
        /*01a2*/ 	.byte	0x08
	.zero		1


	//   ....[11]....
        /*01a4*/ 	.word	0x000009a0
        /*01a8*/ 	.word	0x000000ff
        /*01ac*/ 	.word	0x00000060
        /*01b0*/ 	.short	0x0100
        /*01b2*/ 	.byte	0x08
	.zero		1


	//   ....[12]....
        /*01b4*/ 	.word	0x000009b0
        /*01b8*/ 	.word	0x000000ff
        /*01bc*/ 	.word	0x00000058
        /*01c0*/ 	.short	0x0100
        /*01c2*/ 	.byte	0x08
	.zero		1


	//   ....[13]....
        /*01c4*/ 	.word	0x000009c0
        /*01c8*/ 	.word	0x000000ff
        /*01cc*/ 	.word	0x00000068
        /*01d0*/ 	.short	0x0100
        /*01d2*/ 	.byte	0x08
	.zero		1


	//   ....[14]....
        /*01d4*/ 	.word	0x00000ae0
        /*01d8*/ 	.word	0x000000ff
        /*01dc*/ 	.word	0x00000070
        /*01e0*/ 	.short	0x0100
        /*01e2*/ 	.byte	0x09
	.zero		1


	//   ....[15]....
        /*01e4*/ 	.word	0x00000af0
        /*01e8*/ 	.word	0x000000ff
        /*01ec*/ 	.word	0x00000090
        /*01f0*/ 	.short	0x0100
        /*01f2*/ 	.byte	0x09
	.zero		1


	//   ....[16]....
        /*01f4*/ 	.word	0x00000b00
        /*01f8*/ 	.word	0x000000ff
        /*01fc*/ 	.word	0x00000078
        /*0200*/ 	.short	0x0100
        /*0202*/ 	.byte	0x09
	.zero		1


	//   ....[17]....
        /*0204*/ 	.word	0x00000b10
        /*0208*/ 	.word	0x000000ff
        /*020c*/ 	.word	0x00000098
        /*0210*/ 	.short	0x0100
        /*0212*/ 	.byte	0x09
	.zero		1


	//   ....[18]....
        /*0214*/ 	.word	0x00000b20
        /*0218*/ 	.word	0x000000ff
        /*021c*/ 	.word	0x00000080
        /*0220*/ 	.short	0x0100
        /*0222*/ 	.byte	0x09
	.zero		1


	//   ....[19]....
        /*0224*/ 	.word	0x00000b30
        /*0228*/ 	.word	0x000000ff
        /*022c*/ 	.word	0x000000a0
        /*0230*/ 	.short	0x0100
        /*0232*/ 	.byte	0x09
	.zero		1


	//   ....[20]....
        /*0234*/ 	.word	0x00000b40
        /*0238*/ 	.word	0x000000ff
        /*023c*/ 	.word	0x00000088
        /*0240*/ 	.short	0x0100
        /*0242*/ 	.byte	0x09
	.zero		1


	//   ....[21]....
        /*0244*/ 	.word	0x00000b50
        /*0248*/ 	.word	0x000000ff
        /*024c*/ 	.word	0x000000a8
        /*0250*/ 	.short	0x0100
        /*0252*/ 	.byte	0x09
	.zero		1


	//   ....[22]....
        /*0254*/ 	.word	0x00000c40
        /*0258*/ 	.word	0x000000ff
        /*025c*/ 	.word	0x000000b0
        /*0260*/ 	.short	0x0100
        /*0262*/ 	.byte	0x08
	.zero		1


	//   ....[23]....
        /*0264*/ 	.word	0x00000c50
        /*0268*/ 	.word	0x000000ff
        /*026c*/ 	.word	0x000000c0
        /*0270*/ 	.short	0x0100
        /*0272*/ 	.byte	0x08
	.zero		1


	//   ....[24]....
        /*0274*/ 	.word	0x00000c60
        /*0278*/ 	.word	0x000000ff
        /*027c*/ 	.word	0x000000b8
        /*0280*/ 	.short	0x0100
        /*0282*/ 	.byte	0x08
	.zero		1


	//   ....[25]....
        /*0284*/ 	.word	0x00000c70
        /*0288*/ 	.word	0x000000ff
        /*028c*/ 	.word	0x000000c8
        /*0290*/ 	.short	0x0100
        /*0292*/ 	.byte	0x08
	.zero		1


	//   ....[26]....
        /*0294*/ 	.word	0x00000d60
        /*0298*/ 	.word	0x000000ff
        /*029c*/ 	.word	0x000000d0
        /*02a0*/ 	.short	0x0100
        /*02a2*/ 	.byte	0x06
	.zero		1


	//   ....[27]....
        /*02a4*/ 	.word	0x00001770
        /*02a8*/ 	.word	0x00000003
        /*02ac*/ 	.word	0x000000c0
        /*02b0*/ 	.short	0x010a
        /*02b2*/ 	.byte	0xff
	.zero		1


	//   ....[28]....
        /*02b4*/ 	.word	0x000017a0
        /*02b8*/ 	.word	0x00000003
        /*02bc*/ 	.word	0x000000b0
        /*02c0*/ 	.short	0x0101
        /*02c2*/ 	.byte	0xff
	.zero		1


	//   ....[29]....
        /*02c4*/ 	.word	0x000018a0
        /*02c8*/ 	.word	0x000000ff
        /*02cc*/ 	.word	0x00000018
        /*02d0*/ 	.short	0x010a
        /*02d2*/ 	.byte	0x08
	.zero		1


	//   ....[30]....
        /*02d4*/ 	.word	0x00001970
        /*02d8*/ 	.word	0x000000ff
        /*02dc*/ 	.word	0x00000018
        /*02e0*/ 	.short	0x010a
        /*02e2*/ 	.byte	0x21
	.zero		1


	//   ....[31]....
        /*02e4*/ 	.word	0x00001b20
        /*02e8*/ 	.word	0x000000ff
        /*02ec*/ 	.word	0x00000018
        /*02f0*/ 	.short	0x010a
        /*02f2*/ 	.byte	0x08
	.zero		1


	//   ....[32]....
        /*02f4*/ 	.word	0x00001c20
        /*02f8*/ 	.word	0x000000ff
        /*02fc*/ 	.word	0x00000048
        /*0300*/ 	.short	0x0101
        /*0302*/ 	.byte	0x04
	.zero		1


	//   ....[33]....
        /*0304*/ 	.word	0x00001c40
        /*0308*/ 	.word	0x000000ff
        /*030c*/ 	.word	0x00000018
        /*0310*/ 	.short	0x010a
        /*0312*/ 	.byte	0x08
	.zero		1


	//   ....[34]....
        /*0314*/ 	.word	0x00001cc0
        /*0318*/ 	.word	0x000000ff
        /*031c*/ 	.word	0x00000018
        /*0320*/ 	.short	0x010a
        /*0322*/ 	.byte	0x11
	.zero		1


	//   ....[35]....
        /*0324*/ 	.word	0x00001e50
        /*0328*/ 	.word	0x000000ff
        /*032c*/ 	.word	0x00000018
        /*0330*/ 	.short	0x010a
        /*0332*/ 	.byte	0x08
	.zero		1


	//   ....[36]....
        /*0334*/ 	.word	0x00001fa0
        /*0338*/ 	.word	0x00000002
        /*033c*/ 	.word	0x00000050
        /*0340*/ 	.short	0x010a
        /*0342*/ 	.byte	0xff
	.zero		1


	//   ....[37]....
        /*0344*/ 	.word	0x00002060
        /*0348*/ 	.word	0x00000002
        /*034c*/ 	.word	0x00000000
        /*0350*/ 	.short	0x0101
        /*0352*/ 	.byte	0xff
	.zero		1


	//   ....[38]....
        /*0354*/ 	.word	0x000025c0
        /*0358*/ 	.word	0x000000ff
        /*035c*/ 	.word	0x00000000
        /*0360*/ 	.short	0x010a
        /*0362*/ 	.byte	0x05
	.zero		1


	//   ....[39]....
        /*0364*/ 	.word	0x00002650
        /*0368*/ 	.word	0x000000ff
        /*036c*/ 	.word	0x00000000
        /*0370*/ 	.short	0x010a
        /*0372*/ 	.byte	0x05
	.zero		1


	//   ....[40]....
        /*0374*/ 	.word	0x000026f0
        /*0378*/ 	.word	0x00000000
        /*037c*/ 	.word	0x00000000
        /*0380*/ 	.short	0x010a
        /*0382*/ 	.byte	0xff
	.zero		1


	//   ....[41]....
        /*0384*/ 	.word	0x00002820
        /*0388*/ 	.word	0x00000000
        /*038c*/ 	.word	0x000000b0
        /*0390*/ 	.short	0x010a
        /*0392*/ 	.byte	0xff
	.zero		1


	//   ....[42]....
        /*0394*/ 	.word	0x00002890
        /*0398*/ 	.word	0x00000004
        /*039c*/ 	.word	0x00000000
        /*03a0*/ 	.short	0x0101
        /*03a2*/ 	.byte	0xff
	.zero		1


	//   ....[43]....
        /*03a4*/ 	.word	0x000028b0
        /*03a8*/ 	.word	0x000000ff
        /*03ac*/ 	.word	0x00000060
        /*03b0*/ 	.short	0x010a
        /*03b2*/ 	.byte	0x05
	.zero		1


	//   ....[44]....
        /*03b4*/ 	.word	0x000029d0
        /*03b8*/ 	.word	0x00000000
        /*03bc*/ 	.word	0x00000050
        /*03c0*/ 	.short	0x010a
        /*03c2*/ 	.byte	0xff
	.zero		1


	//   ....[45]....
        /*03c4*/ 	.word	0x00002ad0
        /*03c8*/ 	.word	0x00000000
        /*03cc*/ 	.word	0x00000000
        /*03d0*/ 	.short	0x0101
        /*03d2*/ 	.byte	0xff
	.zero		1


	//   ....[46]....
        /*03d4*/ 	.word	0x00002b60
        /*03d8*/ 	.word	0x000000ff
        /*03dc*/ 	.word	0x00000060
        /*03e0*/ 	.short	0x0106
        /*03e2*/ 	.byte	0x05
	.zero		1


	//   ....[47]....
        /*03e4*/ 	.word	0x00002b80
        /*03e8*/ 	.word	0x000000ff
        /*03ec*/ 	.word	0x00000060
        /*03f0*/ 	.short	0x010a
        /*03f2*/ 	.byte	0x05
	.zero		1


	//   ....[48]....
        /*03f4*/ 	.word	0x00002c10
        /*03f8*/ 	.word	0x000000ff
        /*03fc*/ 	.word	0x00000060
        /*0400*/ 	.short	0x0106
        /*0402*/ 	.byte	0x04
	.zero		1


	//   ....[49]....
        /*0404*/ 	.word	0x00002c50
        /*0408*/ 	.word	0x00000000
        /*040c*/ 	.word	0x00000060
        /*0410*/ 	.short	0x010a
        /*0412*/ 	.byte	0xff
	.zero		1


	//   ....[50]....
        /*0414*/ 	.word	0x00002e90
        /*0418*/ 	.word	0x000000ff
        /*041c*/ 	.word	0x00000008
        /*0420*/ 	.short	0x010a
        /*0422*/ 	.byte	0x06
	.zero		1


	//   ....[51]....
        /*0424*/ 	.word	0x00002eb0
        /*0428*/ 	.word	0x000000ff
        /*042c*/ 	.word	0x00000008
        /*0430*/ 	.short	0x010a
        /*0432*/ 	.byte	0x06
	.zero		1


	//   ....[52]....
        /*0434*/ 	.word	0x00003040
        /*0438*/ 	.word	0x000000ff
        /*043c*/ 	.word	0x00000008
        /*0440*/ 	.short	0x010a
        /*0442*/ 	.byte	0x06
	.zero		1


	//   ....[53]....
        /*0444*/ 	.word	0x00003060
        /*0448*/ 	.word	0x000000ff
        /*044c*/ 	.word	0x00000008
        /*0450*/ 	.short	0x010a
        /*0452*/ 	.byte	0x06
	.zero		1


	//   ....[54]....
        /*0454*/ 	.word	0x00003120
        /*0458*/ 	.word	0x000000ff
        /*045c*/ 	.word	0x00000000
        /*0460*/ 	.short	0x0101
        /*0462*/ 	.byte	0x07
	.zero		1


	//   ....[55]....
        /*0464*/ 	.word	0x00003420
        /*0468*/ 	.word	0x00000000
        /*046c*/ 	.word	0x00000050
        /*0470*/ 	.short	0x010a
        /*0472*/ 	.byte	0xff
	.zero		1


	//   ....[56]....
        /*0474*/ 	.word	0x000034e0
        /*0478*/ 	.word	0x00000000
        /*047c*/ 	.word	0x00000000
        /*0480*/ 	.short	0x0101
        /*0482*/ 	.byte	0xff
	.zero		1


	//   ....[57]....
        /*0484*/ 	.word	0x000035a0
        /*0488*/ 	.word	0x000000ff
        /*048c*/ 	.word	0x00000000
        /*0490*/ 	.short	0x010a
        /*0492*/ 	.byte	0x06
	.zero		1


	//   ....[58]....
        /*0494*/ 	.word	0x000035b0
        /*0498*/ 	.word	0x000000ff
        /*049c*/ 	.word	0x00000090
        /*04a0*/ 	.short	0x010a
        /*04a2*/ 	.byte	0x0a
	.zero		1


	//   ....[59]....
        /*04a4*/ 	.word	0x00003660
        /*04a8*/ 	.word	0x000000ff
        /*04ac*/ 	.word	0x00000000
        /*04b0*/ 	.short	0x010a
        /*04b2*/ 	.byte	0x09
	.zero		1


	//   ....[60]....
        /*04b4*/ 	.word	0x000037a0
        /*04b8*/ 	.word	0x000000ff
        /*04bc*/ 	.word	0x00000000
        /*04c0*/ 	.short	0x010a
        /*04c2*/ 	.byte	0x06
	.zero		1


	//   ....[61]....
        /*04c4*/ 	.word	0x000039f0
        /*04c8*/ 	.word	0x000000ff
        /*04cc*/ 	.word	0x00000000
        /*04d0*/ 	.short	0x010a
        /*04d2*/ 	.byte	0x07
	.zero		1


	//   ....[62]....
        /*04d4*/ 	.word	0x00003a80
        /*04d8*/ 	.word	0x000000ff
        /*04dc*/ 	.word	0x00000000
        /*04e0*/ 	.short	0x010a
        /*04e2*/ 	.byte	0x07
	.zero		1


	//   ....[63]....
        /*04e4*/ 	.word	0x00003b10
        /*04e8*/ 	.word	0x000000ff
        /*04ec*/ 	.word	0x00000000
        /*04f0*/ 	.short	0x010a
        /*04f2*/ 	.byte	0x07
	.zero		1


	//   ....[64]....
        /*04f4*/ 	.word	0x00003bb0
        /*04f8*/ 	.word	0x00000000
        /*04fc*/ 	.word	0x00000000
        /*0500*/ 	.short	0x010a
        /*0502*/ 	.byte	0xff
	.zero		1


	//   ....[65]....
        /*0504*/ 	.word	0x00003bf0
        /*0508*/ 	.word	0x00000000
        /*050c*/ 	.word	0x00000000
        /*0510*/ 	.short	0x010a
        /*0512*/ 	.byte	0xff
	.zero		1


	//   ....[66]....
        /*0514*/ 	.word	0x00003c60
        /*0518*/ 	.word	0x000000ff
        /*051c*/ 	.word	0x00000000
        /*0520*/ 	.short	0x0101
        /*0522*/ 	.byte	0x05
	.zero		1


	//   ....[67]....
        /*0524*/ 	.word	0x00003ca0
        /*0528*/ 	.word	0x000000ff
        /*052c*/ 	.word	0x000000d0
        /*0530*/ 	.short	0x010a
        /*0532*/ 	.byte	0x08
	.zero		1


	//   ....[68]....
        /*0534*/ 	.word	0x00003cf0
        /*0538*/ 	.word	0x000000ff
        /*053c*/ 	.word	0x00000000
        /*0540*/ 	.short	0x0101
        /*0542*/ 	.byte	0x05
	.zero		1


	//   ....[69]....
        /*0544*/ 	.word	0x00004100
        /*0548*/ 	.word	0x00000000
        /*054c*/ 	.word	0x00000050
        /*0550*/ 	.short	0x010a
        /*0552*/ 	.byte	0xff
	.zero		1


	//   ....[70]....
        /*0554*/ 	.word	0x000041f0
        /*0558*/ 	.word	0x00000000
        /*055c*/ 	.word	0x00000000
        /*0560*/ 	.short	0x0101
        /*0562*/ 	.byte	0xff
	.zero		1


	//   ....[71]....
        /*0564*/ 	.word	0x00004510
        /*0568*/ 	.word	0x000000ff
        /*056c*/ 	.word	0x00000048
        /*0570*/ 	.short	0x010a
        /*0572*/ 	.byte	0x06
	.zero		1


	//   ....[72]....
        /*0574*/ 	.word	0x00004690
        /*0578*/ 	.word	0x000000ff
        /*057c*/ 	.word	0x00000038
        /*0580*/ 	.short	0x010a
        /*0582*/ 	.byte	0x06
	.zero		1


	//   ....[73]....
        /*0584*/ 	.word	0x000049c0
        /*0588*/ 	.word	0x000000ff
        /*058c*/ 	.word	0x00000030
        /*0590*/ 	.short	0x010b
        /*0592*/ 	.byte	0x06
	.zero		1


	//   ....[74]....
        /*0594*/ 	.word	0x000049e0
        /*0598*/ 	.word	0x000000ff
        /*059c*/ 	.word	0x00000000
        /*05a0*/ 	.short	0x0101
        /*05a2*/ 	.byte	0x25
	.zero		1


	//   ....[75]....
        /*05a4*/ 	.word	0x00004a20
        /*05a8*/ 	.word	0x00000000
        /*05ac*/ 	.word	0x00000038
        /*05b0*/ 	.short	0x010a
        /*05b2*/ 	.byte	0xff
	.zero		1


	//   ....[76]....
        /*05b4*/ 	.word	0x00004d90
        /*05b8*/ 	.word	0x00000000
        /*05bc*/ 	.word	0x00000050
        /*05c0*/ 	.short	0x010a
        /*05c2*/ 	.byte	0xff
	.zero		1


	//   ....[77]....
        /*05c4*/ 	.word	0x00004ea0
        /*05c8*/ 	.word	0x00000000
        /*05cc*/ 	.word	0x00000000
        /*05d0*/ 	.short	0x0101
        /*05d2*/ 	.byte	0xff
	.zero		1


	//   ....[78]....
        /*05d4*/ 	.word	0x00005810
        /*05d8*/ 	.word	0x000000ff
        /*05dc*/ 	.word	0x00000030
        /*05e0*/ 	.short	0x010a
        /*05e2*/ 	.byte	0x2b
	.zero		1


	//   ....[79]....
        /*05e4*/ 	.word	0x00005820
        /*05e8*/ 	.word	0x00000071
        /*05ec*/ 	.word	0x00000070
        /*05f0*/ 	.short	0x010a
        /*05f2*/ 	.byte	0xff
	.zero		1


	//   ....[80]....
        /*05f4*/ 	.word	0x00005970
        /*05f8*/ 	.word	0x000000ff
        /*05fc*/ 	.word	0x00000030
        /*0600*/ 	.short	0x010a
        /*0602*/ 	.byte	0x2b
	.zero		1


	//   ....[81]....
        /*0604*/ 	.word	0x00005a50
        /*0608*/ 	.word	0x000000ff
        /*060c*/ 	.word	0x00000000
        /*0610*/ 	.short	0x0101
        /*0612*/ 	.byte	0x04
	.zero		1


	//   ....[82]....
        /*0614*/ 	.word	0x00005ab0
        /*0618*/ 	.word	0x00000071
        /*061c*/ 	.word	0x00000070
        /*0620*/ 	.short	0x010a
        /*0622*/ 	.byte	0xff
	.zero		1


	//   ....[83]....
        /*0624*/ 	.word	0x00005d50
        /*0628*/ 	.word	0x00000071
        /*062c*/ 	.word	0x00000000
        /*0630*/ 	.short	0x0101
        /*0632*/ 	.byte	0xff
	.zero		1


	//   ....[84]....
        /*0634*/ 	.word	0x000066f0
        /*0638*/ 	.word	0x00000003
        /*063c*/ 	.word	0x000000c0
        /*0640*/ 	.short	0x010a
        /*0642*/ 	.byte	0xff
	.zero		1


	//   ....[85]....
        /*0644*/ 	.word	0x00006750
        /*0648*/ 	.word	0x00000002
        /*064c*/ 	.word	0x00000018
        /*0650*/ 	.short	0x010a
        /*0652*/ 	.byte	0xff
	.zero		1


	//   ....[86]....
        /*0654*/ 	.word	0x000067b0
        /*0658*/ 	.word	0x00000002
        /*065c*/ 	.word	0x00000018
        /*0660*/ 	.short	0x010a
        /*0662*/ 	.byte	0xff
	.zero		1


	//   ....[87]....
        /*0664*/ 	.word	0x00006800
        /*0668*/ 	.word	0x00000002
        /*066c*/ 	.word	0x00000050
        /*0670*/ 	.short	0x010a
        /*0672*/ 	.byte	0xff
	.zero		1


	//   ....[88]....
        /*0674*/ 	.word	0x00006860
        /*0678*/ 	.word	0x00000000
        /*067c*/ 	.word	0x00000000
        /*0680*/ 	.short	0x010a
        /*0682*/ 	.byte	0xff
	.zero		1


	//   ....[89]....
        /*0684*/ 	.word	0x000068c0
        /*0688*/ 	.word	0x00000000
        /*068c*/ 	.word	0x00000000
        /*0690*/ 	.short	0x010a
        /*0692*/ 	.byte	0xff
	.zero		1


	//   ....[90]....
        /*0694*/ 	.word	0x00006910
        /*0698*/ 	.word	0x00000000
        /*069c*/ 	.word	0x000000b0
        /*06a0*/ 	.short	0x010a
        /*06a2*/ 	.byte	0xff
	.zero		1


	//   ....[91]....
        /*06a4*/ 	.word	0x00006970
        /*06a8*/ 	.word	0x00000000
        /*06ac*/ 	.word	0x00000060
        /*06b0*/ 	.short	0x010a
        /*06b2*/ 	.byte	0xff
	.zero		1


	//   ....[92]....
        /*06b4*/ 	.word	0x000069c0
        /*06b8*/ 	.word	0x00000000
        /*06bc*/ 	.word	0x00000050
        /*06c0*/ 	.short	0x010a
        /*06c2*/ 	.byte	0xff
	.zero		1


	//   ....[93]....
        /*06c4*/ 	.word	0x00006a20
        /*06c8*/ 	.word	0x00000000
        /*06cc*/ 	.word	0x00000060
        /*06d0*/ 	.short	0x010a
        /*06d2*/ 	.byte	0xff
	.zero		1


	//   ....[94]....
        /*06d4*/ 	.word	0x00006a80
        /*06d8*/ 	.word	0x00000004
        /*06dc*/ 	.word	0x00000008
        /*06e0*/ 	.short	0x010a
        /*06e2*/ 	.byte	0xff
	.zero		1


	//   ....[95]....
        /*06e4*/ 	.word	0x00006b60
        /*06e8*/ 	.word	0x00000002
        /*06ec*/ 	.word	0x00000008
        /*06f0*/ 	.short	0x010a
        /*06f2*/ 	.byte	0xff
	.zero		1


	//   ....[96]....
        /*06f4*/ 	.word	0x00006bb0
        /*06f8*/ 	.word	0x00000000
        /*06fc*/ 	.word	0x00000050
        /*0700*/ 	.short	0x010a
        /*0702*/ 	.byte	0xff
	.zero		1


	//   ....[97]....
        /*0704*/ 	.word	0x00006c10
        /*0708*/ 	.word	0x00000000
        /*070c*/ 	.word	0x00000090
        /*0710*/ 	.short	0x010a
        /*0712*/ 	.byte	0xff
	.zero		1


	//   ....[98]....
        /*0714*/ 	.word	0x00006c70
        /*0718*/ 	.word	0x00000000
        /*071c*/ 	.word	0x00000000
        /*0720*/ 	.short	0x010a
        /*0722*/ 	.byte	0xff
	.zero		1


	//   ....[99]....
        /*0724*/ 	.word	0x00006cd0
        /*0728*/ 	.word	0x00000000
        /*072c*/ 	.word	0x00000000
        /*0730*/ 	.short	0x010a
        /*0732*/ 	.byte	0xff
	.zero		1


	//   ....[100]....
        /*0734*/ 	.word	0x00006d30
        /*0738*/ 	.word	0x00000000
        /*073c*/ 	.word	0x00000000
        /*0740*/ 	.short	0x010a
        /*0742*/ 	.byte	0xff
	.zero		1


	//   ....[101]....
        /*0744*/ 	.word	0x00006d90
        /*0748*/ 	.word	0x00000000
        /*074c*/ 	.word	0x00000000
        /*0750*/ 	.short	0x010a
        /*0752*/ 	.byte	0xff
	.zero		1


	//   ....[102]....
        /*0754*/ 	.word	0x00006df0
        /*0758*/ 	.word	0x00000000
        /*075c*/ 	.word	0x000000d0
        /*0760*/ 	.short	0x010a
        /*0762*/ 	.byte	0xff
	.zero		1


	//   ....[103]....
        /*0764*/ 	.word	0x00006e40
        /*0768*/ 	.word	0x00000000
        /*076c*/ 	.word	0x00000050
        /*0770*/ 	.short	0x010a
        /*0772*/ 	.byte	0xff
	.zero		1


	//   ....[104]....
        /*0774*/ 	.word	0x00006ea0
        /*0778*/ 	.word	0x00000000
        /*077c*/ 	.word	0x00000048
        /*0780*/ 	.short	0x010a
        /*0782*/ 	.byte	0xff
	.zero		1


	//   ....[105]....
        /*0784*/ 	.word	0x00006f00
        /*0788*/ 	.word	0x00000003
        /*078c*/ 	.word	0x00000038
        /*0790*/ 	.short	0x010a
        /*0792*/ 	.byte	0xff
	.zero		1


	//   ....[106]....
        /*0794*/ 	.word	0x00006f50
        /*0798*/ 	.word	0x00000000
        /*079c*/ 	.word	0x00000050
        /*07a0*/ 	.short	0x010a
        /*07a2*/ 	.byte	0xff
	.zero		1


	//   ....[107]....
        /*07a4*/ 	.word	0x00006fb0
        /*07a8*/ 	.word	0x00000000
        /*07ac*/ 	.word	0x00000030
        /*07b0*/ 	.short	0x010a
        /*07b2*/ 	.byte	0xff
	.zero		1


	//   ....[108]....
        /*07b4*/ 	.word	0x00007000
        /*07b8*/ 	.word	0x00000071
        /*07bc*/ 	.word	0x00000070
        /*07c0*/ 	.short	0x010a
        /*07c2*/ 	.byte	0xff
	.zero		1


	//----- nvinfo : EIATTR_NUM_MBARRIERS
	.align		4
.L_47:
        /*07c4*/ 	.byte	0x03, 0x38
        /*07c6*/ 	.short	0x001b


	//----- nvinfo : EIATTR_EXIT_INSTR_OFFSETS
	.align		4
        /*07c8*/ 	.byte	0x04, 0x1c
        /*07ca*/ 	.short	(.L_49 - .L_48)


	//   ....[0]....
.L_48:
        /*07cc*/ 	.word	0x00002720


	//   ....[1]....
        /*07d0*/ 	.word	0x00002c20


	//   ....[2]....
        /*07d4*/ 	.word	0x00002c80


	//   ....[3]....
        /*07d8*/ 	.word	0x00003f20


	//   ....[4]....
        /*07dc*/ 	.word	0x00004a50


	//   ....[5]....
        /*07e0*/ 	.word	0x00004a90


	//   ....[6]....
        /*07e4*/ 	.word	0x000066e0


	//----- nvinfo : EIATTR_MAX_THREADS
	.align		4
.L_49:
        /*07e8*/ 	.byte	0x04, 0x05
        /*07ea*/ 	.short	(.L_51 - .L_50)
.L_50:
        /*07ec*/ 	.word	0x00000100
        /*07f0*/ 	.word	0x00000001
        /*07f4*/ 	.word	0x00000001


	//----- nvinfo : EIATTR_CRS_STACK_SIZE
	.align		4
.L_51:
        /*07f8*/ 	.byte	0x04, 0x1e
        /*07fa*/ 	.short	(.L_53 - .L_52)
.L_52:
        /*07fc*/ 	.word	0x00000000


	//----- nvinfo : EIATTR_CBANK_PARAM_SIZE
	.align		4
.L_53:
        /*0800*/ 	.byte	0x03, 0x19
        /*0802*/ 	.short	0x0800


	//----- nvinfo : EIATTR_PARAM_CBANK
	.align		4
        /*0804*/ 	.byte	0x04, 0x0a
        /*0806*/ 	.short	(.L_55 - .L_54)
	.align		4
.L_54:
        /*0808*/ 	.word	index@(.nv.constant0._ZN7cutlass13device_kernelINS_4gemm6kernel13GemmUniversalIN4cute5tupleIJiiiiEEENS1_10collective13CollectiveMmaINS1_35MainloopSm100TmaUmmaWarpSpecializedILi3ELi2ELi4ENS5_IJNS4_1CILi2EEENSA_ILi1EEESC_EEEEENS5_IJNSA_ILi128EEENSA_ILi64EEESG_EEENS_12float_e5m2_tENS5_IJlSC_lEEESI_SJ_NS4_8TiledMMAINS4_8MMA_AtomIJNS4_10MMA_TraitsINS4_25SM100_MMA_F8F6F4_2x1SM_SSEJSI_SI_fSF_SG_NS4_17integral_constantINS4_4UMMA5MajorELSQ_0EEESR_NSO_INSP_7ScaleInELSS_0EEEST_EEEEEENS4_6LayoutINS5_IJSC_SC_SC_EEENS5_IJNSA_ILi0EEESY_SY_EEEEENS5_IJNS4_10UnderscoreES11_S11_EEEEENS4_18SM100_TMA_2SM_LOADENS4_14ComposedLayoutINS4_7SwizzleILi2ELi4ELi3EEENS4_18smem_ptr_flag_bitsILi8EEENSW_INS5_IJNSA_ILi8EEESG_EEENS5_IJSG_SC_EEEEEEEvNS4_8identityES14_S1E_vS1F_EENS_8epilogue10collective18CollectiveEpilogueINS1H_23Sm100TmaWarpSpecializedILi1ELi1ELi32ELb0ELb0EEEJNS5_IJSG_SG_SG_EEENS5_IJNSW_ISG_SC_EES1N_EEESI_SJ_SI_SJ_NS1H_6fusion15FusionCallbacksIS1L_NS1P_17LinearCombinationISI_fSI_fLNS_15FloatRoundStyleE2EEES1M_S1O_JEEENS4_5SM1004TMEM4LOAD26SM100_TMEM_LOAD_32dp32b32xENS4_13SM90_TMA_LOADES1E_NS4_39AutoVectorizingCopyWithAssumedAlignmentILi128EEENS4_14SM90_TMA_STOREES1E_S21_S21_EEEvvEEEEvNT_6ParamsE)
        /*080c*/ 	.short	0x0380
        /*080e*/ 	.short	0x0800


	//----- nvinfo : EIATTR_SW_WAR
	.align		4
.L_55:
        /*0810*/ 	.byte	0x04, 0x36
        /*0812*/ 	.short	(.L_57 - .L_56)
.L_56:
        /*0814*/ 	.word	0x00000008
.L_57:


//--------------------- .nv.callgraph             --------------------------
	.section	.nv.callgraph,"",@"SHT_CUDA_CALLGRAPH"
	.align	4
	.sectionentsize	8
	.align		4
        /*0000*/ 	.word	0x00000000
	.align		4
        /*0004*/ 	.word	0xffffffff
	.align		4
        /*0008*/ 	.word	index@(_ZN7cutlass13device_kernelINS_4gemm6kernel13GemmUniversalIN4cute5tupleIJiiiiEEENS1_10collective13CollectiveMmaINS1_35MainloopSm100TmaUmmaWarpSpecializedILi3ELi2ELi4ENS5_IJNS4_1CILi2EEENSA_ILi1EEESC_EEEEENS5_IJNSA_ILi128EEENSA_ILi64EEESG_EEENS_12float_e5m2_tENS5_IJlSC_lEEESI_SJ_NS4_8TiledMMAINS4_8MMA_AtomIJNS4_10MMA_TraitsINS4_25SM100_MMA_F8F6F4_2x1SM_SSEJSI_SI_fSF_SG_NS4_17integral_constantINS4_4UMMA5MajorELSQ_0EEESR_NSO_INSP_7ScaleInELSS_0EEEST_EEEEEENS4_6LayoutINS5_IJSC_SC_SC_EEENS5_IJNSA_ILi0EEESY_SY_EEEEENS5_IJNS4_10UnderscoreES11_S11_EEEEENS4_18SM100_TMA_2SM_LOADENS4_14ComposedLayoutINS4_7SwizzleILi2ELi4ELi3EEENS4_18smem_ptr_flag_bitsILi8EEENSW_INS5_IJNSA_ILi8EEESG_EEENS5_IJSG_SC_EEEEEEEvNS4_8identityES14_S1E_vS1F_EENS_8epilogue10collective18CollectiveEpilogueINS1H_23Sm100TmaWarpSpecializedILi1ELi1ELi32ELb0ELb0EEEJNS5_IJSG_SG_SG_EEENS5_IJNSW_ISG_SC_EES1N_EEESI_SJ_SI_SJ_NS1H_6fusion15FusionCallbacksIS1L_NS1P_17LinearCombinationISI_fSI_fLNS_15FloatRoundStyleE2EEES1M_S1O_JEEENS4_5SM1004TMEM4LOAD26SM100_TMEM_LOAD_32dp32b32xENS4_13SM90_TMA_LOADES1E_NS4_39AutoVectorizingCopyWithAssumedAlignmentILi128EEENS4_14SM90_TMA_STOREES1E_S21_S21_EEEvvEEEEvNT_6ParamsE)
	.align		4
        /*000c*/ 	.word	index@(__assertfail)
	.align		4
        /*0010*/ 	.word	0x00000000
	.align		4
        /*0014*/ 	.word	0xfffffffe
	.align		4
        /*0018*/ 	.word	0x00000000
	.align		4
        /*001c*/ 	.word	0xfffffffd
	.align		4
        /*0020*/ 	.word	0x00000000
	.align		4
        /*0024*/ 	.word	0xfffffffc


//--------------------- .nv.constant4             --------------------------
	.section	.nv.constant4,"a",@progbits
	.align	8
	.align		8
.nv.constant4:
        /*0000*/ 	.dword	__assertfail
	.align		8
        /*0008*/ 	.dword	__unnamed_1
	.align		8
        /*0010*/ 	.dword	__unnamed_2
	.align		8
        /*0018*/ 	.dword	_ZN39_INTERNAL_9ca9b2cc_4_k_cu_276f56fb_89514cuda3std3__45__cpo5beginE
	.align		8
        /*0020*/ 	.dword	_ZN39_INTERNAL_9ca9b2cc_4_k_cu_276f56fb_89514cuda3std3__45__cpo3endE
	.align		8
        /*0028*/ 	.dword	_ZN39_INTERNAL_9ca9b2cc_4_k_cu_276f56fb_89514cuda3std3__45__cpo6cbeginE
	.align		8
        /*0030*/ 	.dword	_ZN39_INTERNAL_9ca9b2cc_4_k_cu_276f56fb_89514cuda3std3__45__cpo4cendE
	.align		8
        /*0038*/ 	.dword	_ZN39_INTERNAL_9ca9b2cc_4_k_cu_276f56fb_89514cuda3std3__441_GLOBAL__N__9ca9b2cc_4_k_cu_276f56fb_89516ignoreE
	.align		8
        /*0040*/ 	.dword	_ZN39_INTERNAL_9ca9b2cc_4_k_cu_276f56fb_89514cuda3std3__419piecewise_constructE
	.align		8
        /*0048*/ 	.dword	_ZN39_INTERNAL_9ca9b2cc_4_k_cu_276f56fb_89514cuda3std3__48in_placeE
	.align		8
        /*0050*/ 	.dword	_ZN39_INTERNAL_9ca9b2cc_4_k_cu_276f56fb_89514cuda3std6ranges3__45__cpo4swapE
	.align		8
        /*0058*/ 	.dword	_ZN39_INTERNAL_9ca9b2cc_4_k_cu_276f56fb_89514cuda3std6ranges3__45__cpo9iter_moveE
	.align		8
        /*0060*/ 	.dword	_ZN39_INTERNAL_9ca9b2cc_4_k_cu_276f56fb_89514cute7productE
	.align		8
        /*0068*/ 	.dword	_ZN39_INTERNAL_9ca9b2cc_4_k_cu_276f56fb_89514cute1_E
	.align		8
        /*0070*/ 	.dword	$str$25
	.align		8
        /*0078*/ 	.dword	$str$26
	.align		8
        /*0080*/ 	.dword	$str$27
	.align		8
        /*0088*/ 	.dword	$str$28


//--------------------- .text._ZN7cutlass13device_kernelINS_4gemm6kernel13GemmUniversalIN4cute5tupleIJiiiiEEENS1_10collective13CollectiveMmaINS1_35MainloopSm100TmaUmmaWarpSpecializedILi3ELi2ELi4ENS5_IJNS4_1CILi2EEENSA_ILi1EEESC_EEEEENS5_IJNSA_ILi128EEENSA_ILi64EEESG_EEENS_12float_e5m2_tENS5_IJlSC_lEEESI_SJ_NS4_8TiledMMAINS4_8MMA_AtomIJNS4_10MMA_TraitsINS4_25SM100_MMA_F8F6F4_2x1SM_SSEJSI_SI_fSF_SG_NS4_17integral_constantINS4_4UMMA5MajorELSQ_0EEESR_NSO_INSP_7ScaleInELSS_0EEEST_EEEEEENS4_6LayoutINS5_IJSC_SC_SC_EEENS5_IJNSA_ILi0EEESY_SY_EEEEENS5_IJNS4_10UnderscoreES11_S11_EEEEENS4_18SM100_TMA_2SM_LOADENS4_14ComposedLayoutINS4_7SwizzleILi2ELi4ELi3EEENS4_18smem_ptr_flag_bitsILi8EEENSW_INS5_IJNSA_ILi8EEESG_EEENS5_IJSG_SC_EEEEEEEvNS4_8identityES14_S1E_vS1F_EENS_8epilogue10collective18CollectiveEpilogueINS1H_23Sm100TmaWarpSpecializedILi1ELi1ELi32ELb0ELb0EEEJNS5_IJSG_SG_SG_EEENS5_IJNSW_ISG_SC_EES1N_EEESI_SJ_SI_SJ_NS1H_6fusion15FusionCallbacksIS1L_NS1P_17LinearCombinationISI_fSI_fLNS_15FloatRoundStyleE2EEES1M_S1O_JEEENS4_5SM1004TMEM4LOAD26SM100_TMEM_LOAD_32dp32b32xENS4_13SM90_TMA_LOADES1E_NS4_39AutoVectorizingCopyWithAssumedAlignmentILi128EEENS4_14SM90_TMA_STOREES1E_S21_S21_EEEvvEEEEvNT_6ParamsE --------------------------
	.section	.text._ZN7cutlass13device_kernelINS_4gemm6kernel13GemmUniversalIN4cute5tupleIJiiiiEEENS1_10collective13CollectiveMmaINS1_35MainloopSm100TmaUmmaWarpSpecializedILi3ELi2ELi4ENS5_IJNS4_1CILi2EEENSA_ILi1EEESC_EEEEENS5_IJNSA_ILi128EEENSA_ILi64EEESG_EEENS_12float_e5m2_tENS5_IJlSC_lEEESI_SJ_NS4_8TiledMMAINS4_8MMA_AtomIJNS4_10MMA_TraitsINS4_25SM100_MMA_F8F6F4_2x1SM_SSEJSI_SI_fSF_SG_NS4_17integral_constantINS4_4UMMA5MajorELSQ_0EEESR_NSO_INSP_7ScaleInELSS_0EEEST_EEEEEENS4_6LayoutINS5_IJSC_SC_SC_EEENS5_IJNSA_ILi0EEESY_SY_EEEEENS5_IJNS4_10UnderscoreES11_S11_EEEEENS4_18SM100_TMA_2SM_LOADENS4_14ComposedLayoutINS4_7SwizzleILi2ELi4ELi3EEENS4_18smem_ptr_flag_bitsILi8EEENSW_INS5_IJNSA_ILi8EEESG_EEENS5_IJSG_SC_EEEEEEEvNS4_8identityES14_S1E_vS1F_EENS_8epilogue10collective18CollectiveEpilogueINS1H_23Sm100TmaWarpSpecializedILi1ELi1ELi32ELb0ELb0EEEJNS5_IJSG_SG_SG_EEENS5_IJNSW_ISG_SC_EES1N_EEESI_SJ_SI_SJ_NS1H_6fusion15FusionCallbacksIS1L_NS1P_17LinearCombinationISI_fSI_fLNS_15FloatRoundStyleE2EEES1M_S1O_JEEENS4_5SM1004TMEM4LOAD26SM100_TMEM_LOAD_32dp32b32xENS4_13SM90_TMA_LOADES1E_NS4_39AutoVectorizingCopyWithAssumedAlignmentILi128EEENS4_14SM90_TMA_STOREES1E_S21_S21_EEEvvEEEEvNT_6ParamsE,"ax",@progbits
	.align	128
.text._ZN7cutlass13device_kernelINS_4gemm6kernel13GemmUniversalIN4cute5tupleIJiiiiEEENS1_10collective13CollectiveMmaINS1_35MainloopSm100TmaUmmaWarpSpecializedILi3ELi2ELi4ENS5_IJNS4_1CILi2EEENSA_ILi1EEESC_EEEEENS5_IJNSA_ILi128EEENSA_ILi64EEESG_EEENS_12float_e5m2_tENS5_IJlSC_lEEESI_SJ_NS4_8TiledMMAINS4_8MMA_AtomIJNS4_10MMA_TraitsINS4_25SM100_MMA_F8F6F4_2x1SM_SSEJSI_SI_fSF_SG_NS4_17integral_constantINS4_4UMMA5MajorELSQ_0EEESR_NSO_INSP_7ScaleInELSS_0EEEST_EEEEEENS4_6LayoutINS5_IJSC_SC_SC_EEENS5_IJNSA_ILi0EEESY_SY_EEEEENS5_IJNS4_10UnderscoreES11_S11_EEEEENS4_18SM100_TMA_2SM_LOADENS4_14ComposedLayoutINS4_7SwizzleILi2ELi4ELi3EEENS4_18smem_ptr_flag_bitsILi8EEENSW_INS5_IJNSA_ILi8EEESG_EEENS5_IJSG_SC_EEEEEEEvNS4_8identityES14_S1E_vS1F_EENS_8epilogue10collective18CollectiveEpilogueINS1H_23Sm100TmaWarpSpecializedILi1ELi1ELi32ELb0ELb0EEEJNS5_IJSG_SG_SG_EEENS5_IJNSW_ISG_SC_EES1N_EEESI_SJ_SI_SJ_NS1H_6fusion15FusionCallbacksIS1L_NS1P_17LinearCombinationISI_fSI_fLNS_15FloatRoundStyleE2EEES1M_S1O_JEEENS4_5SM1004TMEM4LOAD26SM100_TMEM_LOAD_32dp32b32xENS4_13SM90_TMA_LOADES1E_NS4_39AutoVectorizingCopyWithAssumedAlignmentILi128EEENS4_14SM90_TMA_STOREES1E_S21_S21_EEEvvEEEEvNT_6ParamsE:
        .type           _ZN7cutlass13device_kernelINS_4gemm6kernel13GemmUniversalIN4cute5tupleIJiiiiEEENS1_10collective13CollectiveMmaINS1_35MainloopSm100TmaUmmaWarpSpecializedILi3ELi2ELi4ENS5_IJNS4_1CILi2EEENSA_ILi1EEESC_EEEEENS5_IJNSA_ILi128EEENSA_ILi64EEESG_EEENS_12float_e5m2_tENS5_IJlSC_lEEESI_SJ_NS4_8TiledMMAINS4_8MMA_AtomIJNS4_10MMA_TraitsINS4_25SM100_MMA_F8F6F4_2x1SM_SSEJSI_SI_fSF_SG_NS4_17integral_constantINS4_4UMMA5MajorELSQ_0EEESR_NSO_INSP_7ScaleInELSS_0EEEST_EEEEEENS4_6LayoutINS5_IJSC_SC_SC_EEENS5_IJNSA_ILi0EEESY_SY_EEEEENS5_IJNS4_10UnderscoreES11_S11_EEEEENS4_18SM100_TMA_2SM_LOADENS4_14ComposedLayoutINS4_7SwizzleILi2ELi4ELi3EEENS4_18smem_ptr_flag_bitsILi8EEENSW_INS5_IJNSA_ILi8EEESG_EEENS5_IJSG_SC_EEEEEEEvNS4_8identityES14_S1E_vS1F_EENS_8epilogue10collective18CollectiveEpilogueINS1H_23Sm100TmaWarpSpecializedILi1ELi1ELi32ELb0ELb0EEEJNS5_IJSG_SG_SG_EEENS5_IJNSW_ISG_SC_EES1N_EEESI_SJ_SI_SJ_NS1H_6fusion15FusionCallbacksIS1L_NS1P_17LinearCombinationISI_fSI_fLNS_15FloatRoundStyleE2EEES1M_S1O_JEEENS4_5SM1004TMEM4LOAD26SM100_TMEM_LOAD_32dp32b32xENS4_13SM90_TMA_LOADES1E_NS4_39AutoVectorizingCopyWithAssumedAlignmentILi128EEENS4_14SM90_TMA_STOREES1E_S21_S21_EEEvvEEEEvNT_6ParamsE,@function
        .size           _ZN7cutlass13device_kernelINS_4gemm6kernel13GemmUniversalIN4cute5tupleIJiiiiEEENS1_10collective13CollectiveMmaINS1_35MainloopSm100TmaUmmaWarpSpecializedILi3ELi2ELi4ENS5_IJNS4_1CILi2EEENSA_ILi1EEESC_EEEEENS5_IJNSA_ILi128EEENSA_ILi64EEESG_EEENS_12float_e5m2_tENS5_IJlSC_lEEESI_SJ_NS4_8TiledMMAINS4_8MMA_AtomIJNS4_10MMA_TraitsINS4_25SM100_MMA_F8F6F4_2x1SM_SSEJSI_SI_fSF_SG_NS4_17integral_constantINS4_4UMMA5MajorELSQ_0EEESR_NSO_INSP_7ScaleInELSS_0EEEST_EEEEEENS4_6LayoutINS5_IJSC_SC_SC_EEENS5_IJNSA_ILi0EEESY_SY_EEEEENS5_IJNS4_10UnderscoreES11_S11_EEEEENS4_18SM100_TMA_2SM_LOADENS4_14ComposedLayoutINS4_7SwizzleILi2ELi4ELi3EEENS4_18smem_ptr_flag_bitsILi8EEENSW_INS5_IJNSA_ILi8EEESG_EEENS5_IJSG_SC_EEEEEEEvNS4_8identityES14_S1E_vS1F_EENS_8epilogue10collective18CollectiveEpilogueINS1H_23Sm100TmaWarpSpecializedILi1ELi1ELi32ELb0ELb0EEEJNS5_IJSG_SG_SG_EEENS5_IJNSW_ISG_SC_EES1N_EEESI_SJ_SI_SJ_NS1H_6fusion15FusionCallbacksIS1L_NS1P_17LinearCombinationISI_fSI_fLNS_15FloatRoundStyleE2EEES1M_S1O_JEEENS4_5SM1004TMEM4LOAD26SM100_TMEM_LOAD_32dp32b32xENS4_13SM90_TMA_LOADES1E_NS4_39AutoVectorizingCopyWithAssumedAlignmentILi128EEENS4_14SM90_TMA_STOREES1E_S21_S21_EEEvvEEEEvNT_6ParamsE,(.L_x_146 - _ZN7cutlass13device_kernelINS_4gemm6kernel13GemmUniversalIN4cute5tupleIJiiiiEEENS1_10collective13CollectiveMmaINS1_35MainloopSm100TmaUmmaWarpSpecializedILi3ELi2ELi4ENS5_IJNS4_1CILi2EEENSA_ILi1EEESC_EEEEENS5_IJNSA_ILi128EEENSA_ILi64EEESG_EEENS_12float_e5m2_tENS5_IJlSC_lEEESI_SJ_NS4_8TiledMMAINS4_8MMA_AtomIJNS4_10MMA_TraitsINS4_25SM100_MMA_F8F6F4_2x1SM_SSEJSI_SI_fSF_SG_NS4_17integral_constantINS4_4UMMA5MajorELSQ_0EEESR_NSO_INSP_7ScaleInELSS_0EEEST_EEEEEENS4_6LayoutINS5_IJSC_SC_SC_EEENS5_IJNSA_ILi0EEESY_SY_EEEEENS5_IJNS4_10UnderscoreES11_S11_EEEEENS4_18SM100_TMA_2SM_LOADENS4_14ComposedLayoutINS4_7SwizzleILi2ELi4ELi3EEENS4_18smem_ptr_flag_bitsILi8EEENSW_INS5_IJNSA_ILi8EEESG_EEENS5_IJSG_SC_EEEEEEEvNS4_8identityES14_S1E_vS1F_EENS_8epilogue10collective18CollectiveEpilogueINS1H_23Sm100TmaWarpSpecializedILi1ELi1ELi32ELb0ELb0EEEJNS5_IJSG_SG_SG_EEENS5_IJNSW_ISG_SC_EES1N_EEESI_SJ_SI_SJ_NS1H_6fusion15FusionCallbacksIS1L_NS1P_17LinearCombinationISI_fSI_fLNS_15FloatRoundStyleE2EEES1M_S1O_JEEENS4_5SM1004TMEM4LOAD26SM100_TMEM_LOAD_32dp32b32xENS4_13SM90_TMA_LOADES1E_NS4_39AutoVectorizingCopyWithAssumedAlignmentILi128EEENS4_14SM90_TMA_STOREES1E_S21_S21_EEEvvEEEEvNT_6ParamsE)
        .other          _ZN7cutlass13device_kernelINS_4gemm6kernel13GemmUniversalIN4cute5tupleIJiiiiEEENS1_10collective13CollectiveMmaINS1_35MainloopSm100TmaUmmaWarpSpecializedILi3ELi2ELi4ENS5_IJNS4_1CILi2EEENSA_ILi1EEESC_EEEEENS5_IJNSA_ILi128EEENSA_ILi64EEESG_EEENS_12float_e5m2_tENS5_IJlSC_lEEESI_SJ_NS4_8TiledMMAINS4_8MMA_AtomIJNS4_10MMA_TraitsINS4_25SM100_MMA_F8F6F4_2x1SM_SSEJSI_SI_fSF_SG_NS4_17integral_constantINS4_4UMMA5MajorELSQ_0EEESR_NSO_INSP_7ScaleInELSS_0EEEST_EEEEEENS4_6LayoutINS5_IJSC_SC_SC_EEENS5_IJNSA_ILi0EEESY_SY_EEEEENS5_IJNS4_10UnderscoreES11_S11_EEEEENS4_18SM100_TMA_2SM_LOADENS4_14ComposedLayoutINS4_7SwizzleILi2ELi4ELi3EEENS4_18smem_ptr_flag_bitsILi8EEENSW_INS5_IJNSA_ILi8EEESG_EEENS5_IJSG_SC_EEEEEEEvNS4_8identityES14_S1E_vS1F_EENS_8epilogue10collective18CollectiveEpilogueINS1H_23Sm100TmaWarpSpecializedILi1ELi1ELi32ELb0ELb0EEEJNS5_IJSG_SG_SG_EEENS5_IJNSW_ISG_SC_EES1N_EEESI_SJ_SI_SJ_NS1H_6fusion15FusionCallbacksIS1L_NS1P_17LinearCombinationISI_fSI_fLNS_15FloatRoundStyleE2EEES1M_S1O_JEEENS4_5SM1004TMEM4LOAD26SM100_TMEM_LOAD_32dp32b32xENS4_13SM90_TMA_LOADES1E_NS4_39AutoVectorizingCopyWithAssumedAlignmentILi128EEENS4_14SM90_TMA_STOREES1E_S21_S21_EEEvvEEEEvNT_6ParamsE,@"STO_CUDA_ENTRY STV_DEFAULT"
_ZN7cutlass13device_kernelINS_4gemm6kernel13GemmUniversalIN4cute5tupleIJiiiiEEENS1_10collective13CollectiveMmaINS1_35MainloopSm100TmaUmmaWarpSpecializedILi3ELi2ELi4ENS5_IJNS4_1CILi2EEENSA_ILi1EEESC_EEEEENS5_IJNSA_ILi128EEENSA_ILi64EEESG_EEENS_12float_e5m2_tENS5_IJlSC_lEEESI_SJ_NS4_8TiledMMAINS4_8MMA_AtomIJNS4_10MMA_TraitsINS4_25SM100_MMA_F8F6F4_2x1SM_SSEJSI_SI_fSF_SG_NS4_17integral_constantINS4_4UMMA5MajorELSQ_0EEESR_NSO_INSP_7ScaleInELSS_0EEEST_EEEEEENS4_6LayoutINS5_IJSC_SC_SC_EEENS5_IJNSA_ILi0EEESY_SY_EEEEENS5_IJNS4_10UnderscoreES11_S11_EEEEENS4_18SM100_TMA_2SM_LOADENS4_14ComposedLayoutINS4_7SwizzleILi2ELi4ELi3EEENS4_18smem_ptr_flag_bitsILi8EEENSW_INS5_IJNSA_ILi8EEESG_EEENS5_IJSG_SC_EEEEEEEvNS4_8identityES14_S1E_vS1F_EENS_8epilogue10collective18CollectiveEpilogueINS1H_23Sm100TmaWarpSpecializedILi1ELi1ELi32ELb0ELb0EEEJNS5_IJSG_SG_SG_EEENS5_IJNSW_ISG_SC_EES1N_EEESI_SJ_SI_SJ_NS1H_6fusion15FusionCallbacksIS1L_NS1P_17LinearCombinationISI_fSI_fLNS_15FloatRoundStyleE2EEES1M_S1O_JEEENS4_5SM1004TMEM4LOAD26SM100_TMEM_LOAD_32dp32b32xENS4_13SM90_TMA_LOADES1E_NS4_39AutoVectorizingCopyWithAssumedAlignmentILi128EEENS4_14SM90_TMA_STOREES1E_S21_S21_EEEvvEEEEvNT_6ParamsE:
[----:B------:R-:W1:Y:S01]  /*0000*/  LDC R1, c[0x0][0x37c] ;  /* 0x0000df00ff017b82 */ /* 0x000e620000000800 */
[----:B------:R-:W2:Y:S01]  /*0010*/  S2R R103, SR_TID.X ;  /* 0x0000000000677919 */ /* 0x000ea20000002100 */
[----:B------:R-:W3:Y:S06]  /*0020*/  LDCU.64 UR6, c[0x0][0x890] ;  /* 0x00011200ff0677ac */ /* 0x000eec0008000a00 */
[----:B------:R-:W4:Y:S01]  /*0030*/  S2UR UR37, SR_CgaCtaId ;  /* 0x00000000002579c3 */ /* 0x000f220000008800 */
[----:B------:R-:W-:Y:S02]  /*0040*/  PRMT R95, RZ, 0x7610, R95 ;  /* 0x00007610ff5f7816 */ /* 0x000fe4000000005f */
[----:B------:R-:W-:Y:S01]  /*0050*/  ELECT P1, URZ, PT ;  /* 0x0000000000ff782f */ /* 0x000fe20003820000 */
[----:B------:R-:W1:Y:S01]  /*0060*/  LDCU.64 UR40, c[0x0][0x358] ;  /* 0x00006b00ff2877ac */ /* 0x000e620008000a00 */
[----:B---3--:R-:W-:-:S04]  /*0070*/  UISETP.NE.U32.AND UP0, UPT, UR6, URZ, UPT ;  /* 0x000000ff0600728c */ /* 0x008fc8000bf05070 */
[----:B------:R-:W-:Y:S02]  /*0080*/  UISETP.NE.AND.EX UP0, UPT, UR7, URZ, UPT, UP0 ;  /* 0x000000ff0700728c */ /* 0x000fe4000bf05300 */
[----:B----4-:R-:W-:Y:S02]  /*0090*/  ULOP3.LUT UR5, UR37, 0x1, URZ, 0xc0, !UPT ;  /* 0x0000000125057892 */ /* 0x010fe4000f8ec0ff */
[----:B------:R-:W-:Y:S01]  /*00a0*/  ULOP3.LUT UR4, UR37, 0x1, URZ, 0x3c, !UPT ;  /* 0x0000000125047892 */ /* 0x000fe2000f8e3cff */
[----:B--2---:R-:W-:-:S05]  /*00b0*/  SHF.R.U32.HI R106, RZ, 0x5, R103 ;  /* 0x00000005ff6a7819 */ /* 0x004fca0000011667 */
[----:B------:R-:W2:Y:S02]  /*00c0*/  SHFL.IDX PT, R0, R106, RZ, 0x1f ;  /* 0x00001fff6a007589 */ /* 0x000ea400000e0000 */
[----:B--2---:R-:W-:Y:S01]  /*00d0*/  R2UR UR10, R0 ;  /* 0x00000000000a72ca */ /* 0x004fe200000e0000 */
[----:B-1----:R-:W-:-:S14]  /*00e0*/  BRA.U UP0, `(.L_x_0) ;  /* 0x00000001002c7547 */ /* 0x002fdc000b800000 */
[----:B------:R-:W1:Y:S02]  /*00f0*/  LDCU.64 UR8, c[0x0][0x888] ;  /* 0x00011100ff0877ac */ /* 0x000e640008000a00 */
[----:B-1----:R-:W-:-:S04]  /*0100*/  UISETP.NE.U32.AND UP0, UPT, UR8, URZ, UPT ;  /* 0x000000ff0800728c */ /* 0x002fc8000bf05070 */
[----:B------:R-:W-:-:S09]  /*0110*/  UISETP.NE.AND.EX UP0, UPT, UR9, URZ, UPT, UP0 ;  /* 0x000000ff0900728c */ /* 0x000fd2000bf05300 */
[----:B------:R-:W-:Y:S05]  /*0120*/  BRA.U !UP0, `(.L_x_1) ;  /* 0x0000000108107547 */ /* 0x000fea000b800000 */
[----:B------:R-:W1:Y:S02]  /*0130*/  LDC.64 R2, c[0x0][0x888] ;  /* 0x00022200ff027b82 */ /* 0x000e640000000a00 */
[----:B-1----:R1:W5:Y:S01]  /*0140*/  LDG.E R49, desc[UR40][R2.64] ;  /* 0x0000002802317981 */ /* 0x002362000c1e1900 */
[----:B------:R-:W-:Y:S01]  /*0150*/  HFMA2 R95, -RZ, RZ, 0, 5.9604644775390625e-08 ;  /* 0x00000001ff5f7431 */ /* 0x000fe200000001ff */
[----:B------:R-:W-:Y:S05]  /*0160*/  BRA `(.L_x_0) ;  /* 0x00000000000c7947 */ /* 0x000fea0003800000 */
.L_x_1:
[----:B------:R-:W1:Y:S01]  /*0170*/  LDCU UR8, c[0x0][0x880] ;  /* 0x00011000ff0877ac */ /* 0x000e620008000800 */
[----:B------:R-:W-:Y:S01]  /*0180*/  HFMA2 R95, -RZ, RZ, 0, 5.9604644775390625e-08 ;  /* 0x00000001ff5f7431 */ /* 0x000fe200000001ff */
[----:B-1----:R-:W-:-:S07]  /*0190*/  MOV R49, UR8 ;  /* 0x0000000800317c02 */ /* 0x002fce0008000f00 */
.L_x_0:
[----:B------:R-:W2:Y:S02]  /*01a0*/  LDCU.64 UR8, c[0x0][0x8b0] ;  /* 0x00011600ff0877ac */ /* 0x000ea40008000a00 */
[----:B--2---:R-:W-:-:S04]  /*01b0*/  UISETP.NE.U32.AND UP0, UPT, UR8, URZ, UPT ;  /* 0x000000ff0800728c */ /* 0x004fc8000bf05070 */
[----:B------:R-:W-:-:S09]  /*01c0*/  UISETP.NE.AND.EX UP0, UPT, UR9, URZ, UPT, UP0 ;  /* 0x000000ff0900728c */ /* 0x000fd2000bf05300 */
[----:B------:R-:W-:Y:S05]  /*01d0*/  BRA.U UP0, `(.L_x_2) ;  /* 0x0000000100247547 */ /* 0x000fea000b800000 */
[----:B------:R-:W2:Y:S02]  /*01e0*/  LDCU.64 UR8, c[0x0][0x8a8] ;  /* 0x00011500ff0877ac */ /* 0x000ea40008000a00 */
[----:B--2---:R-:W-:-:S04]  /*01f0*/  UISETP.NE.U32.AND UP0, UPT, UR8, URZ, UPT ;  /* 0x000000ff0800728c */ /* 0x004fc8000bf05070 */
[----:B------:R-:W-:-:S09]  /*0200*/  UISETP.NE.AND.EX UP0, UPT, UR9, URZ, UPT, UP0 ;  /* 0x000000ff0900728c */ /* 0x000fd2000bf05300 */
[----:B------:R-:W-:Y:S05]  /*0210*/  BRA.U !UP0, `(.L_x_3) ;  /* 0x00000001080c7547 */ /* 0x000fea000b800000 */
[----:B------:R-:W2:Y:S02]  /*0220*/  LDC.64 R46, c[0x0][0x8a8] ;  /* 0x00022a00ff2e7b82 */ /* 0x000ea40000000a00 */
[----:B--2---:R2:W5:Y:S01]  /*0230*/  LDG.E R46, desc[UR40][R46.64] ;  /* 0x000000282e2e7981 */ /* 0x004562000c1e1900 */
[----:B------:R-:W-:Y:S05]  /*0240*/  BRA `(.L_x_2) ;  /* 0x0000000000087947 */ /* 0x000fea0003800000 */
.L_x_3:
[----:B------:R-:W2:Y:S02]  /*0250*/  LDCU UR8, c[0x0][0x8a0] ;  /* 0x00011400ff0877ac */ /* 0x000ea40008000800 */
[----:B--2---:R-:W-:Y:S02]  /*0260*/  MOV R46, UR8 ;  /* 0x00000008002e7c02 */ /* 0x004fe40008000f00 */
.L_x_2:
[----:B------:R-:W-:Y:S01]  /*0270*/  IMAD.U32 R0, RZ, RZ, UR10 ;  /* 0x0000000aff007e24 */ /* 0x000fe2000f8e00ff */
[----:B------:R-:W-:Y:S04]  /*0280*/  BSSY.RECONVERGENT B0, `(.L_x_4) ;  /* 0x000000c000007945 */ /* 0x000fe80003800200 */
[C---:B------:R-:W-:Y:S02]  /*0290*/  ISETP.NE.OR P2, PT, R0.reuse, 0x1, !P1 ;  /* 0x000000010000780c */ /* 0x040fe40004f45670 */
[----:B------:R-:W-:-:S11]  /*02a0*/  ISETP.NE.OR P0, PT, R0, 0x3, !P1 ;  /* 0x000000030000780c */ /* 0x000fd60004f05670 */
[----:B------:R-:W-:Y:S05]  /*02b0*/  @P2 BRA `(.L_x_5) ;  /* 0x0000000000202947 */ /* 0x000fea0003800000 */
[----:B------:R-:W3:Y:S02]  /*02c0*/  LDCU.64 UR8, c[0x0][0x348] ;  /* 0x00006900ff0877ac */ /* 0x000ee40008000a00 */
[----:B---3--:R-:W-:Y:S02]  /*02d0*/  UIADD3 UR12, UP1, UPT, UR8, 0x80, URZ ;  /* 0x00000080080c7890 */ /* 0x008fe4000ff3e0ff */
[----:B------:R-:W-:Y:S02]  /*02e0*/  UIADD3 UR8, UP0, UPT, UR8, 0x180, URZ ;  /* 0x0000018008087890 */ /* 0x000fe4000ff1e0ff */
[----:B------:R-:W-:Y:S02]  /*02f0*/  UIADD3.X UR13, UPT, UPT, URZ, UR9, URZ, UP1, !UPT ;  /* 0x00000009ff0d7290 */ /* 0x000fe40008ffe4ff */
[----:B------:R-:W-:-:S07]  /*0300*/  UIADD3.X UR9, UPT, UPT, URZ, UR9, URZ, UP0, !UPT ;  /* 0x00000009ff097290 */ /* 0x000fce00087fe4ff */
[----:B------:R3:W-:Y:S02]  /*0310*/  UTMACCTL.PF [UR12] ;  /* 0x000000000c0079b9 */ /* 0x0007e40008040000 */
[----:B------:R3:W-:Y:S02]  /*0320*/  UTMACCTL.PF [UR8] ;  /* 0x00000000080079b9 */ /* 0x0007e40008040000 */
[----:B---3--:R-:W-:Y:S01]  /*0330*/  NOP ;  /* 0x0000000000007918 */ /* 0x008fe20000000000 */
.L_x_5:
[----:B------:R-:W-:Y:S05]  /*0340*/  BSYNC.RECONVERGENT B0 ;  /* 0x0000000000007941 */ /* 0x000fea0003800200 */
.L_x_4:
[----:B------:R-:W-:Y:S04]  /*0350*/  BSSY.RECONVERGENT B0, `(.L_x_6) ;  /* 0x000000a000007945 */ /* 0x000fe80003800200 */
        /* <DEDUP_REMOVED lines=9> */
.L_x_7:
[----:B------:R-:W-:Y:S05]  /*03f0*/  BSYNC.RECONVERGENT B0 ;  /* 0x0000000000007941 */ /* 0x000fea0003800200 */
.L_x_6:
[----:B------:R-:W3:Y:S01]  /*0400*/  LDCU.64 UR8, c[0x0][0x888] ;  /* 0x00011100ff0877ac */ /* 0x000ee20008000a00 */
[----:B------:R-:W-:Y:S02]  /*0410*/  UISETP.EQ.U32.AND UP1, UPT, UR6, URZ, UPT ;  /* 0x000000ff0600728c */ /* 0x000fe4000bf22070 */
[----:B------:R-:W-:Y:S02]  /*0420*/  UPLOP3.LUT UP5, UPT, UPT, UPT, UPT, 0x80, 0x8 ;  /* 0x000000000008789c */ /* 0x000fe40003faf070 */
[----:B---3--:R-:W-:-:S04]  /*0430*/  UISETP.NE.U32.AND UP0, UPT, UR8, URZ, UPT ;  /* 0x000000ff0800728c */ /* 0x008fc8000bf05070 */
[----:B------:R-:W-:-:S04]  /*0440*/  UISETP.NE.AND.EX UP0, UPT, UR9, URZ, UPT, UP0 ;  /* 0x000000ff0900728c */ /* 0x000fc8000bf05300 */
[----:B------:R-:W-:-:S04]  /*0450*/  UISETP.EQ.OR.EX UP2, UPT, UR7, URZ, !UP0, UP1 ;  /* 0x000000ff0700728c */ /* 0x000fc8000c742710 */
[----:B------:R-:W-:-:S05]  /*0460*/  UP2UR UR44, UPR, URZ, 0x4 ;  /* 0x00000004ff2c7883 */ /* 0x000fca0008000000 */
[----:B------:R-:W-:Y:S07]  /*0470*/  BRA.U !UP2, `(.L_x_8) ;  /* 0x000000010a207547 */ /* 0x000fee000b800000 */
[----:B------:R-:W-:Y:S01]  /*0480*/  UISETP.NE.U32.AND UP2, UPT, UR6, URZ, UPT ;  /* 0x000000ff0600728c */ /* 0x000fe2000bf45070 */
[----:B-----5:R-:W-:Y:S01]  /*0490*/  FSETP.NEU.AND P0, PT, R49, RZ, PT ;  /* 0x000000ff3100720b */ /* 0x020fe20003f0d000 */
[----:B------:R-:W-:Y:S02]  /*04a0*/  USEL UR6, URZ, 0xffffffff, UP0 ;  /* 0xffffffffff067887 */ /* 0x000fe40008000000 */
[----:B------:R-:W-:-:S10]  /*04b0*/  UISETP.NE.AND.EX UP2, UPT, UR7, URZ, UPT, UP2 ;  /* 0x000000ff0700728c */ /* 0x000fd4000bf45320 */
[----:B------:R-:W-:Y:S01]  /*04c0*/  VOTEU.ANY UP1, P0 ;  /* 0x0000000000ff7886 */ /* 0x000fe20000020100 */
[----:B------:R-:W-:-:S04]  /*04d0*/  @!UP2 USEL UR6, URZ, 0xffffffff, UP1 ;  /* 0xffffffffff06a887 */ /* 0x000fc80008800000 */
[----:B------:R-:W-:-:S04]  /*04e0*/  ULOP3.LUT UR6, UR6, 0x1, URZ, 0xc0, !UPT ;  /* 0x0000000106067892 */ /* 0x000fc8000f8ec0ff */
[----:B------:R-:W-:-:S11]  /*04f0*/  UISETP.NE.U32.AND UP5, UPT, UR6, 0x1, UPT ;  /* 0x000000010600788c */ /* 0x000fd6000bfa5070 */
.L_x_8:
[----:B------:R-:W3:Y:S01]  /*0500*/  SHFL.IDX PT, R0, R106, RZ, 0x1f ;  /* 0x00001fff6a007589 */ /* 0x000ee200000e0000 */
[----:B------:R-:W-:-:S04]  /*0510*/  UISETP.NE.AND UP1, UPT, UR10, 0x2, UPT ;  /* 0x000000020a00788c */ /* 0x000fc8000bf25270 */
[----:B------:R-:W-:Y:S02]  /*0520*/  UISETP.EQ.AND UP2, UPT, UR5, URZ, !UP1 ;  /* 0x000000ff0500728c */ /* 0x000fe4000cf42270 */
[----:B------:R-:W-:-:S04]  /*0530*/  USEL UR7, URZ, 0x1, UP1 ;  /* 0x00000001ff077887 */ /* 0x000fc80008800000 */
[----:B------:R-:W-:Y:S02]  /*0540*/  PLOP3.LUT P5, PT, P1, PT, UP2, 0x80, 0x8 ;  /* 0x000000000008781c */ /* 0x000fe40000faf028 */
[----:B---3--:R-:W-:-:S13]  /*0550*/  ISETP.NE.AND P0, PT, R0, RZ, PT ;  /* 0x000000ff0000720c */ /* 0x008fda0003f05270 */
[----:B------:R-:W-:Y:S05]  /*0560*/  @P0 BRA `(.L_x_9) ;  /* 0x00000000003c0947 */ /* 0x000fea0003800000 */
[----:B------:R-:W-:Y:S01]  /*0570*/  UMOV UR8, 0x400 ;  /* 0x0000040000087882 */ /* 0x000fe20000000000 */
[----:B------:R-:W-:Y:S01]  /*0580*/  UMOV UR6, 0x1 ;  /* 0x0000000100067882 */ /* 0x000fe20000000000 */
[----:B------:R-:W-:Y:S02]  /*0590*/  ULEA UR8, UR37, UR8, 0x18 ;  /* 0x0000000825087291 */ /* 0x000fe4000f8ec0ff */
[----:B------:R-:W-:-:S04]  /*05a0*/  UIADD3 UR12, UPT, UPT, -UR6, 0x100000, URZ ;  /* 0x00100000060c7890 */ /* 0x000fc8000fffe1ff */
[----:B------:R-:W-:Y:S02]  /*05b0*/  USHF.L.U32 UR13, UR12, 0xb, URZ ;  /* 0x0000000b0c0d7899 */ /* 0x000fe400080006ff */
[----:B------:R-:W-:Y:S01]  /*05c0*/  USHF.L.U32 UR12, UR12, 0x1, URZ ;  /* 0x000000010c0c7899 */ /* 0x000fe200080006ff */
[----:B------:R-:W-:Y:S01]  /*05d0*/  ELECT P0, URZ, PT ;  /* 0x0000000000ff782f */ /* 0x000fe20003800000 */
[----:B------:R-:W3:Y:S10]  /*05e0*/  FENCE.VIEW.ASYNC.S ;  /* 0x00000000000073c6 */ /* 0x000ef40000000000 */
[----:B---3--:R3:W4:Y:S01]  /*05f0*/  SYNCS.EXCH.64 URZ, [UR8], UR12 ;  /* 0x0000000c08ff75b2 */ /* 0x0087220008000100 */
[----:B------:R3:W1:Y:S01]  /*0600*/  SYNCS.EXCH.64 URZ, [UR8+0x18], UR12 ;  /* 0x0000180c08ff75b2 */ /* 0x0006620008000100 */
[----:B------:R3:W1:Y:S01]  /*0610*/  SYNCS.EXCH.64 URZ, [UR8+0x8], UR12 ;  /* 0x0000080c08ff75b2 */ /* 0x0006620008000100 */
[----:B------:R3:W1:Y:S01]  /*0620*/  SYNCS.EXCH.64 URZ, [UR8+0x20], UR12 ;  /* 0x0000200c08ff75b2 */ /* 0x0006620008000100 */
[----:B------:R3:W1:Y:S01]  /*0630*/  SYNCS.EXCH.64 URZ, [UR8+0x10], UR12 ;  /* 0x0000100c08ff75b2 */ /* 0x0006620008000100 */
[----:B------:R3:W1:Y:S01]  /*0640*/  SYNCS.EXCH.64 URZ, [UR8+0x28], UR12 ;  /* 0x0000280c08ff75b2 */ /* 0x0006620008000100 */
[----:B------:R-:W-:Y:S01]  /*0650*/  NOP ;  /* 0x0000000000007918 */ /* 0x000fe20000000000 */
.L_x_9:
[----:B------:R-:W2:Y:S01]  /*0660*/  SHFL.IDX PT, R0, R106, RZ, 0x1f ;  /* 0x00001fff6a007589 */ /* 0x000ea200000e0000 */
[----:B------:R-:W-:Y:S01]  /*0670*/  NOP ;  /* 0x0000000000007918 */ /* 0x000fe20000000000 */
[----:B--2---:R-:W-:-:S13]  /*0680*/  ISETP.NE.AND P0, PT, R0, 0x1, PT ;  /* 0x000000010000780c */ /* 0x004fda0003f05270 */
[----:B------:R-:W-:Y:S05]  /*0690*/  @P0 BRA `(.L_x_10) ;  /* 0x00000000003c0947 */ /* 0x000fea0003800000 */
[----:B------:R-:W-:Y:S01]  /*06a0*/  UMOV UR9, 0x400 ;  /* 0x0000040000097882 */ /* 0x000fe20000000000 */
[----:B---3--:R-:W-:Y:S01]  /*06b0*/  UMOV UR8, 0x20 ;  /* 0x0000002000087882 */ /* 0x008fe20000000000 */
[----:B------:R-:W-:Y:S01]  /*06c0*/  UMOV UR6, 0x80 ;  /* 0x0000008000067882 */ /* 0x000fe20000000000 */
[----:B------:R-:W-:Y:S02]  /*06d0*/  ULEA UR9, UR37, UR9, 0x18 ;  /* 0x0000000925097291 */ /* 0x000fe4000f8ec0ff */
[----:B------:R-:W-:-:S04]  /*06e0*/  UIADD3 UR12, UPT, UPT, -UR8, 0x100000, URZ ;  /* 0x00100000080c7890 */ /* 0x000fc8000fffe1ff */
[----:B------:R-:W-:Y:S02]  /*06f0*/  USHF.L.U32 UR13, UR12, 0xb, URZ ;  /* 0x0000000b0c0d7899 */ /* 0x000fe400080006ff */
[----:B------:R-:W-:Y:S02]  /*0700*/  USHF.L.U32 UR12, UR12, 0x1, URZ ;  /* 0x000000010c0c7899 */ /* 0x000fe400080006ff */
[----:B------:R-:W-:-:S04]  /*0710*/  UIADD3 UR14, UPT, UPT, -UR6, 0x100000, URZ ;  /* 0x00100000060e7890 */ /* 0x000fc8000fffe1ff */
[----:B------:R-:W-:Y:S02]  /*0720*/  USHF.L.U32 UR15, UR14, 0xb, URZ ;  /* 0x0000000b0e0f7899 */ /* 0x000fe400080006ff */
[----:B------:R-:W-:Y:S01]  /*0730*/  USHF.L.U32 UR14, UR14, 0x1, URZ ;  /* 0x000000010e0e7899 */ /* 0x000fe200080006ff */
[----:B------:R-:W-:Y:S01]  /*0740*/  ELECT P0, URZ, PT ;  /* 0x0000000000ff782f */ /* 0x000fe20003800000 */
[----:B------:R-:W2:Y:S02]  /*0750*/  FENCE.VIEW.ASYNC.S ;  /* 0x00000000000073c6 */ /* 0x000ea40000000000 */
[----:B--2---:R2:W3:Y:S08]  /*0760*/  SYNCS.EXCH.64 URZ, [UR9+0x30], UR12 ;  /* 0x0000300c09ff75b2 */ /* 0x0044f00008000100 */
[----:B------:R2:W1:Y:S01]  /*0770*/  SYNCS.EXCH.64 URZ, [UR9+0x38], UR14 ;  /* 0x0000380e09ff75b2 */ /* 0x0004620008000100 */
[----:B------:R-:W-:Y:S01]  /*0780*/  NOP ;  /* 0x0000000000007918 */ /* 0x000fe20000000000 */
.L_x_10:
[----:B------:R-:W4:Y:S01]  /*0790*/  SHFL.IDX PT, R0, R106, RZ, 0x1f ;  /* 0x00001fff6a007589 */ /* 0x000f2200000e0000 */
[----:B------:R-:W-:Y:S01]  /*07a0*/  NOP ;  /* 0x0000000000007918 */ /* 0x000fe20000000000 */
[----:B----4-:R-:W-:-:S13]  /*07b0*/  ISETP.NE.AND P0, PT, R0, 0x3, PT ;  /* 0x000000030000780c */ /* 0x010fda0003f05270 */
[----:B------:R-:W-:Y:S05]  /*07c0*/  @P0 BRA `(.L_x_11) ;  /* 0x00000000002c0947 */ /* 0x000fea0003800000 */
[----:B---3--:R-:W-:Y:S01]  /*07d0*/  UMOV UR8, 0x400 ;  /* 0x0000040000087882 */ /* 0x008fe20000000000 */
[----:B------:R-:W-:Y:S01]  /*07e0*/  UMOV UR6, 0x20 ;  /* 0x0000002000067882 */ /* 0x000fe20000000000 */
[----:B------:R-:W-:Y:S02]  /*07f0*/  ULEA UR8, UR37, UR8, 0x18 ;  /* 0x0000000825087291 */ /* 0x000fe4000f8ec0ff */
[----:B--2---:R-:W-:-:S04]  /*0800*/  UIADD3 UR12, UPT, UPT, -UR6, 0x100000, URZ ;  /* 0x00100000060c7890 */ /* 0x004fc8000fffe1ff */
[----:B------:R-:W-:Y:S02]  /*0810*/  USHF.L.U32 UR13, UR12, 0xb, URZ ;  /* 0x0000000b0c0d7899 */ /* 0x000fe400080006ff */
[----:B------:R-:W-:Y:S01]  /*0820*/  USHF.L.U32 UR12, UR12, 0x1, URZ ;  /* 0x000000010c0c7899 */ /* 0x000fe200080006ff */
[----:B------:R-:W-:Y:S01]  /*0830*/  ELECT P0, URZ, PT ;  /* 0x0000000000ff782f */ /* 0x000fe20003800000 */
[----:B------:R-:W2:Y:S10]  /*0840*/  FENCE.VIEW.ASYNC.S ;  /* 0x00000000000073c6 */ /* 0x000eb40000000000 */
[----:B--2---:R4:W2:Y:S01]  /*0850*/  SYNCS.EXCH.64 URZ, [UR8+0x40], UR12 ;  /* 0x0000400c08ff75b2 */ /* 0x0048a20008000100 */
[----:B------:R4:W3:Y:S02]  /*0860*/  SYNCS.EXCH.64 URZ, [UR8+0x48], UR12 ;  /* 0x0000480c08ff75b2 */ /* 0x0008e40008000100 */
[----:B----4-:R-:W-:Y:S01]  /*0870*/  NOP ;  /* 0x0000000000007918 */ /* 0x010fe20000000000 */
.L_x_11:
[----:B------:R-:W4:Y:S01]  /*0880*/  SHFL.IDX PT, R0, R106, RZ, 0x1f ;  /* 0x00001fff6a007589 */ /* 0x000f2200000e0000 */
[----:B------:R-:W-:Y:S01]  /*0890*/  NOP ;  /* 0x0000000000007918 */ /* 0x000fe20000000000 */
[----:B----4-:R-:W-:-:S13]  /*08a0*/  ISETP.NE.AND P0, PT, R0, 0x4, PT ;  /* 0x000000040000780c */ /* 0x010fda0003f05270 */
[----:B------:R-:W-:Y:S05]  /*08b0*/  @P0 BRA `(.L_x_12) ;  /* 0x0000000000480947 */ /* 0x000fea0003800000 */
[----:B--2---:R-:W-:Y:S01]  /*08c0*/  UMOV UR9, 0x1e0 ;  /* 0x000001e000097882 */ /* 0x004fe20000000000 */
[----:B---3--:R-:W-:Y:S01]  /*08d0*/  UMOV UR8, 0x400 ;  /* 0x0000040000087882 */ /* 0x008fe20000000000 */
[----:B------:R-:W-:Y:S01]  /*08e0*/  USEL UR9, UR9, 0x1a0, UP5 ;  /* 0x000001a009097887 */ /* 0x000fe2000a800000 */
        /* <DEDUP_REMOVED lines=10> */
[----:B--2---:R4:W2:Y:S08]  /*0990*/  SYNCS.EXCH.64 URZ, [UR8+0x50], UR12 ;  /* 0x0000500c08ff75b2 */ /* 0x0048b00008000100 */
[----:B------:R4:W3:Y:S01]  /*09a0*/  SYNCS.EXCH.64 URZ, [UR8+0x60], UR14 ;  /* 0x0000600e08ff75b2 */ /* 0x0008e20008000100 */
[----:B------:R4:W1:Y:S01]  /*09b0*/  SYNCS.EXCH.64 URZ, [UR8+0x58], UR12 ;  /* 0x0000580c08ff75b2 */ /* 0x0008620008000100 */
[----:B------:R4:W1:Y:S02]  /*09c0*/  SYNCS.EXCH.64 URZ, [UR8+0x68], UR14 ;  /* 0x0000680e08ff75b2 */ /* 0x0008640008000100 */
[----:B----4-:R-:W-:Y:S01]  /*09d0*/  NOP ;  /* 0x0000000000007918 */ /* 0x010fe20000000000 */
.L_x_12:
[----:B------:R-:W4:Y:S01]  /*09e0*/  SHFL.IDX PT, R0, R106, RZ, 0x1f ;  /* 0x00001fff6a007589 */ /* 0x000f2200000e0000 */
[----:B------:R-:W-:Y:S01]  /*09f0*/  NOP ;  /* 0x0000000000007918 */ /* 0x000fe20000000000 */
[----:B----4-:R-:W-:-:S13]  /*0a00*/  ISETP.NE.AND P0, PT, R0, 0x5, PT ;  /* 0x000000050000780c */ /* 0x010fda0003f05270 */
[----:B------:R-:W-:Y:S05]  /*0a10*/  @P0 BRA `(.L_x_13) ;  /* 0x0000000000540947 */ /* 0x000fea0003800000 */
[----:B--2---:R-:W-:Y:S01]  /*0a20*/  UMOV UR9, 0x400 ;  /* 0x0000040000097882 */ /* 0x004fe20000000000 */
        /* <DEDUP_REMOVED lines=14> */
[----:B------:R4:W1:Y:S01]  /*0b10*/  SYNCS.EXCH.64 URZ, [UR9+0x98], UR14 ;  /* 0x0000980e09ff75b2 */ /* 0x0008620008000100 */
[----:B------:R4:W1:Y:S01]  /*0b20*/  SYNCS.EXCH.64 URZ, [UR9+0x80], UR12 ;  /* 0x0000800c09ff75b2 */ /* 0x0008620008000100 */
[----:B------:R4:W1:Y:S01]  /*0b30*/  SYNCS.EXCH.64 URZ, [UR9+0xa0], UR14 ;  /* 0x0000a00e09ff75b2 */ /* 0x0008620008000100 */
[----:B------:R4:W1:Y:S01]  /*0b40*/  SYNCS.EXCH.64 URZ, [UR9+0x88], UR12 ;  /* 0x0000880c09ff75b2 */ /* 0x0008620008000100 */
[----:B------:R4:W1:Y:S02]  /*0b50*/  SYNCS.EXCH.64 URZ, [UR9+0xa8], UR14 ;  /* 0x0000a80e09ff75b2 */ /* 0x0008640008000100 */
[----:B----4-:R-:W-:Y:S01]  /*0b60*/  NOP ;  /* 0x0000000000007918 */ /* 0x010fe20000000000 */
.L_x_13:
[----:B------:R-:W4:Y:S01]  /*0b70*/  SHFL.IDX PT, R0, R106, RZ, 0x1f ;  /* 0x00001fff6a007589 */ /* 0x000f2200000e0000 */
[----:B------:R-:W-:Y:S01]  /*0b80*/  ISETP.NE.OR P1, PT, RZ, UR10, !P1 ;  /* 0x0000000aff007c0c */ /* 0x000fe2000cf25670 */
        /* <DEDUP_REMOVED lines=12> */
[----:B------:R4:W3:Y:S01]  /*0c50*/  SYNCS.EXCH.64 URZ, [UR8+0xc0], UR12 ;  /* 0x0000c00c08ff75b2 */ /* 0x0008e20008000100 */
[----:B------:R4:W1:Y:S01]  /*0c60*/  SYNCS.EXCH.64 URZ, [UR8+0xb8], UR12 ;  /* 0x0000b80c08ff75b2 */ /* 0x0008620008000100 */
[----:B------:R4:W1:Y:S02]  /*0c70*/  SYNCS.EXCH.64 URZ, [UR8+0xc8], UR12 ;  /* 0x0000c80c08ff75b2 */ /* 0x0008640008000100 */
[----:B----4-:R-:W-:Y:S01]  /*0c80*/  NOP ;  /* 0x0000000000007918 */ /* 0x010fe20000000000 */
.L_x_14:
[----:B------:R-:W-:Y:S01]  /*0c90*/  VOTEU.ALL UP1, P1 ;  /* 0x0000000000ff7886 */ /* 0x000fe20000820000 */
[----:B---3--:R-:W3:Y:S01]  /*0ca0*/  LDCU UR8, c[0x0][0x36c] ;  /* 0x00006d80ff0877ac */ /* 0x008ee20008000800 */
[----:B------:R-:W-:Y:S01]  /*0cb0*/  NOP ;  /* 0x0000000000007918 */ /* 0x000fe20000000000 */
[----:B------:R-:W-:Y:S01]  /*0cc0*/  LOP3.LUT R10, R103, 0x1f, RZ, 0xc0, !PT ;  /* 0x0000001f670a7812 */ /* 0x000fe200078ec0ff */
[----:B--2---:R-:W-:Y:S01]  /*0cd0*/  UMOV UR12, 0x20 ;  /* 0x00000020000c7882 */ /* 0x004fe20000000000 */
[----:B------:R-:W-:Y:S01]  /*0ce0*/  @!UP1 UMOV UR6, 0x400 ;  /* 0x0000040000069882 */ /* 0x000fe20000000000 */
[----:B------:R-:W-:-:S04]  /*0cf0*/  @!UP1 UIADD3 UR12, UPT, UPT, -UR12, 0x100000, URZ ;  /* 0x001000000c0c9890 */ /* 0x000fc8000fffe1ff */
[----:B------:R-:W-:Y:S02]  /*0d00*/  @!UP1 USHF.L.U32 UR13, UR12, 0xb, URZ ;  /* 0x0000000b0c0d9899 */ /* 0x000fe400080006ff */
[----:B------:R-:W-:Y:S02]  /*0d10*/  @!UP1 USHF.L.U32 UR12, UR12, 0x1, URZ ;  /* 0x000000010c0c9899 */ /* 0x000fe400080006ff */
[----:B------:R-:W-:Y:S01]  /*0d20*/  @!UP1 ULEA UR6, UR37, UR6, 0x18 ;  /* 0x0000000625069291 */ /* 0x000fe2000f8ec0ff */
[----:B------:R-:W-:Y:S01]  /*0d30*/  VOTEU.ALL UP1, P1 ;  /* 0x0000000000ff7886 */ /* 0x000fe20000820000 */
[----:B------:R-:W-:Y:S01]  /*0d40*/  UISETP.NE.AND UP4, UPT, UR10, URZ, UPT ;  /* 0x000000ff0a00728c */ /* 0x000fe2000bf85270 */
[----:B------:R-:W2:Y:S09]  /*0d50*/  FENCE.VIEW.ASYNC.S ;  /* 0x00000000000073c6 */ /* 0x000eb20000000000 */
[----:B--2---:R2:W4:Y:S01]  /*0d60*/  @!UP1 SYNCS.EXCH.64 URZ, [UR6+0xd0], UR12 ;  /* 0x0000d00c06ff95b2 */ /* 0x0045220008000100 */
[----:B---3--:R-:W-:-:S09]  /*0d70*/  UISETP.EQ.U32.AND UP1, UPT, UR8, 0x1, UPT ;  /* 0x000000010800788c */ /* 0x008fd2000bf22070 */
[----:B------:R-:W-:Y:S05]  /*0d80*/  BRA.U !UP1, `(.L_x_15) ;  /* 0x0000000109087547 */ /* 0x000fea000b800000 */
[----:B-1--4-:R-:W-:Y:S01]  /*0d90*/  UCGABAR_ARV ;  /* 0x00000000000079c7 */ /* 0x012fe20008000000 */
[----:B------:R-:W-:Y:S05]  /*0da0*/  BRA `(.L_x_16) ;  /* 0x0000000000047947 */ /* 0x000fea0003800000 */
.L_x_15:
[----:B-1--4-:R-:W-:Y:S01]  /*0db0*/  NOP ;  /* 0x0000000000007918 */ /* 0x012fe20000000000 */
.L_x_16:
[----:B------:R-:W1:Y:S01]  /*0dc0*/  S2R R94, SR_CTAID.Y ;  /* 0x00000000005e7919 */ /* 0x000e620000002600 */
[----:B------:R-:W-:-:S05]  /*0dd0*/  CS2R.32 R93, SR_CgaSize ;  /* 0x00000000005d7805 */ /* 0x000fca0000008a00 */
[----:B------:R-:W-:-:S05]  /*0de0*/  IMAD R93, R93, -0xa0, RZ ;  /* 0xffffff605d5d7824 */ /* 0x000fca00078e02ff */
[----:B--2---:R-:W-:-:S14]  /*0df0*/  R2UR UR6, R93 ;  /* 0x000000005d0672ca */ /* 0x004fdc00000e0000 */
[----:B------:R-:W2:Y:S01]  /*0e00*/  LDCU UR6, c[0x0][UR6+0x2b4] ;  /* 0x00005680060677ac */ /* 0x000ea20008000800 */
[----:B------:R-:W-:-:S05]  /*0e10*/  CS2R.32 R0, SR_CgaSize ;  /* 0x0000000000007805 */ /* 0x000fca0000008a00 */
[----:B------:R-:W-:-:S06]  /*0e20*/  IMAD R0, R0, -0xa0, RZ ;  /* 0xffffff6000007824 */ /* 0x000fcc00078e02ff */
[----:B------:R-:W3:Y:S01]  /*0e30*/  LDC R0, c[0x0][R0+0x2a4] ;  /* 0x0000a90000007b82 */ /* 0x000ee20000000800 */
[----:B------:R-:W-:Y:S01]  /*0e40*/  PRMT R8, RZ, 0x7610, R8 ;  /* 0x00007610ff087816 */ /* 0x000fe20000000008 */
[----:B------:R-:W4:Y:S01]  /*0e50*/  S2R R11, SR_CTAID.X ;  /* 0x00000000000b7919 */ /* 0x000f220000002500 */
[----:B------:R-:W-:-:S05]  /*0e60*/  CS2R.32 R93, SR_CgaSize ;  /* 0x00000000005d7805 */ /* 0x000fca0000008a00 */
[----:B------:R-:W-:-:S05]  /*0e70*/  IMAD R93, R93, -0xa0, RZ ;  /* 0xffffff605d5d7824 */ /* 0x000fca00078e02ff */
[----:B------:R-:W-:-:S14]  /*0e80*/  R2UR UR8, R93 ;  /* 0x000000005d0872ca */ /* 0x000fdc00000e0000 */
[----:B------:R-:W3:Y:S01]  /*0e90*/  LDCU UR8, c[0x0][UR8+0x2b0] ;  /* 0x00005600080877ac */ /* 0x000ee20008000800 */
[----:B------:R-:W-:Y:S01]  /*0ea0*/  UISETP.NE.AND UP2, UPT, UR10, 0x2, UPT ;  /* 0x000000020a00788c */ /* 0x000fe2000bf45270 */
[----:B------:R-:W2:Y:S01]  /*0eb0*/  LDC R9, c[0x0][0xb24] ;  /* 0x0002c900ff097b82 */ /* 0x000ea20000000800 */
[----:B------:R-:W-:-:S05]  /*0ec0*/  CS2R.32 R2, SR_CgaSize ;  /* 0x0000000000027805 */ /* 0x000fca0000008a00 */
[----:B------:R-:W-:-:S06]  /*0ed0*/  IMAD R2, R2, -0xa0, RZ ;  /* 0xffffff6002027824 */ /* 0x000fcc00078e02ff */
[----:B------:R-:W3:Y:S08]  /*0ee0*/  LDC R2, c[0x0][R2+0x2a0] ;  /* 0x0000a80002027b82 */ /* 0x000ef00000000800 */
[----:B------:R-:W3:Y:S01]  /*0ef0*/  LDC R40, c[0x0][0xb24] ;  /* 0x0002c900ff287b82 */ /* 0x000ee20000000800 */
[----:B-1----:R-:W-:-:S07]  /*0f00*/  I2FP.F32.U32 R3, R94 ;  /* 0x0000005e00037245 */ /* 0x002fce0000201000 */
[----:B------:R-:W1:Y:S01]  /*0f10*/  S2UR UR36, SR_CTAID.Z ;  /* 0x00000000002479c3 */ /* 0x000e620000002700 */
[----:B--2---:R-:W-:Y:S01]  /*0f20*/  ISETP.GE.AND P0, PT, R9, 0x1, PT ;  /* 0x000000010900780c */ /* 0x004fe20003f06270 */
[----:B----4-:R-:W-:Y:S01]  /*0f30*/  IMAD.MOV.U32 R93, RZ, RZ, R11 ;  /* 0x000000ffff5d7224 */ /* 0x010fe200078e000b */
[----:B------:R-:W-:Y:S01]  /*0f40*/  I2FP.F32.U32 R4, R11 ;  /* 0x0000000b00047245 */ /* 0x000fe20000201000 */
[----:B------:R-:W-:Y:S01]  /*0f50*/  FMUL R3, R3, UR6 ;  /* 0x0000000603037c20 */ /* 0x000fe20008400000 */
[----:B------:R-:W2:Y:S03]  /*0f60*/  LDCU UR6, c[0x0][0xb30] ;  /* 0x00016600ff0677ac */ /* 0x000ea60008000800 */
[----:B---3--:R-:W-:Y:S01]  /*0f70*/  FMUL R4, R4, UR8 ;  /* 0x0000000804047c20 */ /* 0x008fe20008400000 */
[----:B------:R-:W3:Y:S08]  /*0f80*/  F2I.U32.TRUNC.NTZ R81, R3 ;  /* 0x0000000300517305 */ /* 0x000ef0000020f000 */
[----:B------:R-:W4:Y:S01]  /*0f90*/  F2I.U32.TRUNC.NTZ R92, R4 ;  /* 0x00000004005c7305 */ /* 0x000f22000020f000 */
[----:B--2---:R-:W-:Y:S01]  /*0fa0*/  UISETP.NE.AND UP3, UPT, UR6, 0x1, UPT ;  /* 0x000000010600788c */ /* 0x004fe2000bf65270 */
[----:B---3--:R-:W-:-:S05]  /*0fb0*/  IADD3 R81, PT, PT, -R81, RZ, RZ ;  /* 0x000000ff51517210 */ /* 0x008fca0007ffe1ff */
[----:B------:R-:W-:Y:S01]  /*0fc0*/  IMAD R81, R0, R81, R94 ;  /* 0x0000005100517224 */ /* 0x000fe200078e025e */
[----:B------:R-:W-:Y:S01]  /*0fd0*/  PRMT R0, RZ, 0x7610, R0 ;  /* 0x00007610ff007816 */ /* 0x000fe20000000000 */
[----:B----4-:R-:W-:-:S04]  /*0fe0*/  IMAD.MOV R92, RZ, RZ, -R92 ;  /* 0x000000ffff5c7224 */ /* 0x010fc800078e0a5c */
[----:B------:R-:W-:Y:S01]  /*0ff0*/  IMAD R92, R2, R92, R11 ;  /* 0x0000005c025c7224 */ /* 0x000fe200078e020b */
[----:B-1----:R-:W-:Y:S06]  /*1000*/  BRA.U UP4, `(.L_x_17) ;  /* 0x0000000104247547 */ /* 0x002fec000b800000 */
[----:B------:R-:W-:Y:S01]  /*1010*/  ISETP.NE.AND P1, PT, R81, RZ, PT ;  /* 0x000000ff5100720c */ /* 0x000fe20003f25270 */
[----:B------:R-:W-:Y:S01]  /*1020*/  IMAD.MOV.U32 R0, RZ, RZ, 0x3 ;  /* 0x00000003ff007424 */ /* 0x000fe200078e00ff */
[C---:B------:R-:W-:Y:S02]  /*1030*/  LOP3.LUT R3, R92.reuse, 0xfffffffe, RZ, 0xc0, !PT ;  /* 0xfffffffe5c037812 */ /* 0x040fe400078ec0ff */
[----:B------:R-:W-:Y:S02]  /*1040*/  ISETP.LT.U32.OR P1, PT, R92, 0x2, !P1 ;  /* 0x000000025c00780c */ /* 0x000fe40004f21470 */
[----:B------:R-:W-:Y:S02]  /*1050*/  SHF.L.U32 R0, R0, R3, RZ ;  /* 0x0000000300007219 */ /* 0x000fe400000006ff */
[----:B------:R-:W-:Y:S02]  /*1060*/  SEL R5, RZ, 0x1, !P1 ;  /* 0x00000001ff057807 */ /* 0x000fe40004800000 */
[----:B------:R-:W-:-:S05]  /*1070*/  SEL R2, RZ, 0x2, !P1 ;  /* 0x00000002ff027807 */ /* 0x000fca0004800000 */
[----:B------:R-:W-:-:S05]  /*1080*/  IMAD.IADD R2, R5, 0x1, R2 ;  /* 0x0000000105027824 */ /* 0x000fca00078e0202 */
[----:B------:R-:W-:Y:S02]  /*1090*/  PRMT R8, R2, 0x7610, R8 ;  /* 0x0000761002087816 */ /* 0x000fe40000000008 */
.L_x_17:
[----:B------:R-:W-:Y:S05]  /*10a0*/  @!P0 BRA `(.L_x_18) ;  /* 0x0000000000b88947 */ /* 0x000fea0003800000 */
[----:B------:R-:W1:Y:S01]  /*10b0*/  LDC.64 R4, c[0x0][0xb18] ;  /* 0x0002c600ff047b82 */ /* 0x000e620000000a00 */
[----:B------:R-:W-:-:S07]  /*10c0*/  ISETP.NE.AND P0, PT, R9, 0x1, PT ;  /* 0x000000010900780c */ /* 0x000fce0003f05270 */
[----:B------:R-:W2:Y:S08]  /*10d0*/  LDC R14, c[0x0][0xb0c] ;  /* 0x0002c300ff0e7b82 */ /* 0x000eb00000000800 */
[----:B------:R-:W3:Y:S08]  /*10e0*/  LDC R13, c[0x0][0x370] ;  /* 0x0000dc00ff0d7b82 */ /* 0x000ef00000000800 */
[----:B------:R-:W4:Y:S01]  /*10f0*/  LDC R16, c[0x0][0x374] ;  /* 0x0000dd00ff107b82 */ /* 0x000f220000000800 */
[----:B-1----:R-:W-:-:S07]  /*1100*/  ISETP.NE.AND P1, PT, R4, 0x1, PT ;  /* 0x000000010400780c */ /* 0x002fce0003f25270 */
[----:B------:R-:W3:Y:S01]  /*1110*/  LDC.64 R6, c[0x0][0xb10] ;  /* 0x0002c400ff067b82 */ /* 0x000ee20000000a00 */
[----:B--2---:R-:W-:-:S07]  /*1120*/  ISETP.NE.AND P2, PT, R14, 0x1, PT ;  /* 0x000000010e00780c */ /* 0x004fce0003f45270 */
[----:B------:R-:W1:Y:S08]  /*1130*/  LDC R12, c[0x0][0xb20] ;  /* 0x0002c800ff0c7b82 */ /* 0x000e700000000800 */
[----:B------:R-:W2:Y:S01]  /*1140*/  LDC.64 R2, c[0x0][0xb28] ;  /* 0x0002ca00ff027b82 */ /* 0x000ea20000000a00 */
[----:B----4-:R-:W-:-:S04]  /*1150*/  IMAD.HI.U32 R15, R16, R5, RZ ;  /* 0x00000005100f7227 */ /* 0x010fc800078e00ff */
[----:B------:R-:W-:-:S04]  /*1160*/  IMAD.HI.U32 R5, R94, R5, RZ ;  /* 0x000000055e057227 */ /* 0x000fc800078e00ff */
[----:B---3--:R-:W-:-:S04]  /*1170*/  IMAD.HI.U32 R18, R13, R6, RZ ;  /* 0x000000060d127227 */ /* 0x008fc800078e00ff */
[C---:B------:R-:W-:Y:S01]  /*1180*/  IMAD.HI.U32 R20, R11.reuse, R6, RZ ;  /* 0x000000060b147227 */ /* 0x040fe200078e00ff */
[-C--:B------:R-:W-:Y:S02]  /*1190*/  @P2 SHF.R.U32.HI R13, RZ, R7.reuse, R18 ;  /* 0x00000007ff0d2219 */ /* 0x080fe40000011612 */
[-C--:B-1----:R-:W-:Y:S02]  /*11a0*/  @P1 SHF.R.U32.HI R16, RZ, R12.reuse, R15 ;  /* 0x0000000cff101219 */ /* 0x082fe4000001160f */
[----:B------:R-:W-:Y:S02]  /*11b0*/  SHF.R.U32.HI R5, RZ, R12, R5 ;  /* 0x0000000cff057219 */ /* 0x000fe40000011605 */
[----:B------:R-:W-:Y:S02]  /*11c0*/  SHF.R.U32.HI R20, RZ, R7, R20 ;  /* 0x00000007ff147219 */ /* 0x000fe40000011614 */
[----:B------:R-:W-:Y:S01]  /*11d0*/  SEL R5, R94, R5, !P1 ;  /* 0x000000055e057207 */ /* 0x000fe20004800000 */
[----:B--2---:R-:W-:Y:S01]  /*11e0*/  IMAD.HI.U32 R18, R16, R2, RZ ;  /* 0x0000000210127227 */ /* 0x004fe200078e00ff */
[----:B------:R-:W-:-:S02]  /*11f0*/  SEL R93, R11, R20, !P2 ;  /* 0x000000140b5d7207 */ /* 0x000fc40005000000 */
[----:B------:R-:W-:Y:S01]  /*1200*/  IADD3 R7, PT, PT, -R5, RZ, RZ ;  /* 0x000000ff05077210 */ /* 0x000fe20007ffe1ff */
[----:B------:R-:W-:Y:S01]  /*1210*/  IMAD.HI.U32 R6, R13, R2, RZ ;  /* 0x000000020d067227 */ /* 0x000fe200078e00ff */
[----:B------:R-:W-:-:S03]  /*1220*/  @P0 SHF.R.U32.HI R16, RZ, R3, R18 ;  /* 0x00000003ff100219 */ /* 0x000fc60000011612 */
[----:B------:R-:W-:Y:S01]  /*1230*/  IMAD R7, R4, R7, R94 ;  /* 0x0000000704077224 */ /* 0x000fe200078e025e */
[----:B------:R-:W-:Y:S01]  /*1240*/  @P0 SHF.R.U32.HI R13, RZ, R3, R6 ;  /* 0x00000003ff0d0219 */ /* 0x000fe20000011606 */
[----:B------:R-:W-:-:S04]  /*1250*/  IMAD R16, R16, R9, RZ ;  /* 0x0000000910107224 */ /* 0x000fc800078e02ff */
[----:B------:R-:W-:Y:S01]  /*1260*/  IMAD R6, R13, R9, RZ ;  /* 0x000000090d067224 */ /* 0x000fe200078e02ff */
[----:B------:R-:W-:-:S04]  /*1270*/  ISETP.GE.AND P1, PT, R5, R16, PT ;  /* 0x000000100500720c */ /* 0x000fc80003f26270 */
[----:B------:R-:W-:Y:S01]  /*1280*/  ISETP.GE.OR P1, PT, R93, R6, P1 ;  /* 0x000000065d00720c */ /* 0x000fe20000f26670 */
[----:B------:R-:W-:-:S05]  /*1290*/  IMAD.HI.U32 R6, R5, R2, RZ ;  /* 0x0000000205067227 */ /* 0x000fca00078e00ff */
[----:B------:R-:W-:-:S04]  /*12a0*/  SHF.R.U32.HI R6, RZ, R3, R6 ;  /* 0x00000003ff067219 */ /* 0x000fc80000011606 */
[----:B------:R-:W-:-:S03]  /*12b0*/  SEL R6, R5, R6, !P0 ;  /* 0x0000000605067207 */ /* 0x000fc60004000000 */
[----:B------:R-:W-:Y:S01]  /*12c0*/  @!P1 IMAD.HI.U32 R12, R93, R2, RZ ;  /* 0x000000025d0c9227 */ /* 0x000fe200078e00ff */
[----:B------:R-:W-:-:S04]  /*12d0*/  IADD3 R2, PT, PT, -R6, RZ, RZ ;  /* 0x000000ff06027210 */ /* 0x000fc80007ffe1ff */
[----:B------:R-:W-:Y:S01]  /*12e0*/  @!P1 SHF.R.U32.HI R12, RZ, R3, R12 ;  /* 0x00000003ff0c9219 */ /* 0x000fe2000001160c */
[----:B------:R-:W-:-:S03]  /*12f0*/  IMAD R2, R9, R2, R5 ;  /* 0x0000000209027224 */ /* 0x000fc600078e0205 */
[----:B------:R-:W-:-:S05]  /*1300*/  @!P1 SEL R3, R93, R12, !P0 ;  /* 0x0000000c5d039207 */ /* 0x000fca0004000000 */
[--C-:B------:R-:W-:Y:S02]  /*1310*/  @!P1 IMAD.IADD R6, R6, 0x1, -R3.reuse ;  /* 0x0000000106069824 */ /* 0x100fe400078e0a03 */
[----:B------:R-:W-:Y:S01]  /*1320*/  @!P1 IMAD R3, R2, R13, R3 ;  /* 0x0000000d02039224 */ /* 0x000fe200078e0203 */
[----:B------:R-:W-:Y:S01]  /*1330*/  IADD3 R2, PT, PT, -R93, RZ, RZ ;  /* 0x000000ff5d027210 */ /* 0x000fe20007ffe1ff */
[----:B------:R-:W-:Y:S02]  /*1340*/  @!P1 IMAD R5, R6, R9, R93 ;  /* 0x0000000906059224 */ /* 0x000fe400078e025d */
[----:B------:R-:W-:Y:S02]  /*1350*/  @!P1 IMAD.MOV.U32 R93, RZ, RZ, R3 ;  /* 0x000000ffff5d9224 */ /* 0x000fe400078e0003 */
[----:B------:R-:W-:Y:S02]  /*1360*/  IMAD R2, R14, R2, R11 ;  /* 0x000000020e027224 */ /* 0x000fe400078e020b */
[----:B------:R-:W-:-:S02]  /*1370*/  IMAD R94, R5, R4, R7 ;  /* 0x00000004055e7224 */ /* 0x000fc400078e0207 */
[----:B------:R-:W-:Y:S02]  /*1380*/  IMAD R93, R93, R14, R2 ;  /* 0x0000000e5d5d7224 */ /* 0x000fe400078e0202 */
.L_x_18:
[----:B------:R-:W-:Y:S05]  /*1390*/  BRA.U UP3, `(.L_x_19) ;  /* 0x0000000103407547 */ /* 0x000fea000b800000 */
[----:B------:R-:W1:Y:S08]  /*13a0*/  LDC.64 R4, c[0x0][0xb10] ;  /* 0x0002c400ff047b82 */ /* 0x000e700000000a00 */
[----:B------:R-:W2:Y:S08]  /*13b0*/  LDC.64 R2, c[0x0][0xb18] ;  /* 0x0002c600ff027b82 */ /* 0x000eb00000000a00 */
[----:B------:R-:W3:Y:S08]  /*13c0*/  LDC R6, c[0x0][0xb20] ;  /* 0x0002c800ff067b82 */ /* 0x000ef00000000800 */
[----:B------:R-:W4:Y:S01]  /*13d0*/  LDC R12, c[0x0][0xb0c] ;  /* 0x0002c300ff0c7b82 */ /* 0x000f220000000800 */
[----:B-1----:R-:W-:-:S05]  /*13e0*/  IMAD.HI.U32 R4, R93, R4, RZ ;  /* 0x000000045d047227 */ /* 0x002fca00078e00ff */
[----:B------:R-:W-:Y:S01]  /*13f0*/  SHF.R.U32.HI R4, RZ, R5, R4 ;  /* 0x00000005ff047219 */ /* 0x000fe20000011604 */
[----:B--2---:R-:W-:Y:S01]  /*1400*/  IMAD.HI.U32 R3, R94, R3, RZ ;  /* 0x000000035e037227 */ /* 0x004fe200078e00ff */
[----:B------:R-:W-:-:S04]  /*1410*/  ISETP.NE.AND P0, PT, R2, 0x1, PT ;  /* 0x000000010200780c */ /* 0x000fc80003f05270 */
[----:B---3--:R-:W-:-:S04]  /*1420*/  SHF.R.U32.HI R3, RZ, R6, R3 ;  /* 0x00000006ff037219 */ /* 0x008fc80000011603 */
[----:B------:R-:W-:Y:S02]  /*1430*/  SEL R3, R94, R3, !P0 ;  /* 0x000000035e037207 */ /* 0x000fe40004000000 */
[----:B----4-:R-:W-:-:S04]  /*1440*/  ISETP.NE.AND P1, PT, R12, 0x1, PT ;  /* 0x000000010c00780c */ /* 0x010fc80003f25270 */
[----:B------:R-:W-:-:S05]  /*1450*/  SEL R6, R93, R4, !P1 ;  /* 0x000000045d067207 */ /* 0x000fca0004800000 */
[----:B------:R-:W-:Y:S02]  /*1460*/  IMAD.IADD R4, R3, 0x1, -R6 ;  /* 0x0000000103047824 */ /* 0x000fe400078e0a06 */
[----:B------:R-:W-:Y:S02]  /*1470*/  IMAD.IADD R3, R6, 0x1, -R3 ;  /* 0x0000000106037824 */ /* 0x000fe400078e0a03 */
[----:B------:R-:W-:Y:S02]  /*1480*/  IMAD R93, R4, R12, R93 ;  /* 0x0000000c045d7224 */ /* 0x000fe400078e025d */
[----:B------:R-:W-:Y:S02]  /*1490*/  IMAD R94, R3, R2, R94 ;  /* 0x00000002035e7224 */ /* 0x000fe400078e025e */
.L_x_19:
[----:B------:R-:W-:Y:S05]  /*14a0*/  BRA.U !UP1, `(.L_x_20) ;  /* 0x00000001090c7547 */ /* 0x000fea000b800000 */
[----:B------:R-:W-:Y:S01]  /*14b0*/  UCGABAR_WAIT ;  /* 0x0000000000007dc7 */ /* 0x000fe20008000000 */
[----:B------:R-:W-:Y:S01]  /*14c0*/  CCTL.IVALL ;  /* 0x00000000ff00798f */ /* 0x000fe20002000000 */
[----:B------:R-:W-:Y:S05]  /*14d0*/  BRA `(.L_x_21) ;  /* 0x0000000000047947 */ /* 0x000fea0003800000 */
.L_x_20:
[----:B------:R-:W-:Y:S06]  /*14e0*/  BAR.SYNC.DEFER_BLOCKING 0x0 ;  /* 0x0000000000007b1d */ /* 0x000fec0000010000 */
.L_x_21:
[----:B------:R-:W-:Y:S05]  /*14f0*/  BRA.U UP2, `(.L_x_22) ;  /* 0x0000001102907547 */ /* 0x000fea000b800000 */
[----:B------:R-:W1:Y:S01]  /*1500*/  LDCU UR15, c[0x0][0x38c] ;  /* 0x00007180ff0f77ac */ /* 0x000e620008000800 */
[----:B------:R-:W2:Y:S01]  /*1510*/  LDC R9, c[0x0][0x370] ;  /* 0x0000dc00ff097b82 */ /* 0x000ea20000000800 */
[C---:B------:R-:W-:Y:S01]  /*1520*/  IMAD.SHL.U32 R17, R11.reuse, 0x20, RZ ;  /* 0x000000200b117824 */ /* 0x040fe200078e00ff */
[----:B------:R-:W-:Y:S01]  /*1530*/  PLOP3.LUT P1, PT, PT, PT, UP5, 0x80, 0x8 ;  /* 0x000000000008781c */ /* 0x000fe20003f2f058 */
[----:B------:R-:W-:Y:S01]  /*1540*/  UISETP.NE.AND UP1, UPT, UR10, URZ, UPT ;  /* 0x000000ff0a00728c */ /* 0x000fe2000bf25270 */
[----:B------:R-:W-:Y:S01]  /*1550*/  ISETP.NE.AND P4, PT, R10, RZ, P5 ;  /* 0x000000ff0a00720c */ /* 0x000fe20002f85270 */
[----:B------:R-:W-:Y:S01]  /*1560*/  IMAD.SHL.U32 R16, R11, 0x40, RZ ;  /* 0x000000400b107824 */ /* 0x000fe200078e00ff */
[----:B------:R-:W-:Y:S01]  /*1570*/  PLOP3.LUT P1, PT, P1, PT, PT, 0x8, 0x80 ;  /* 0x000000000080781c */ /* 0x000fe20000f2e170 */
[----:B------:R-:W-:Y:S01]  /*1580*/  IMAD.MOV.U32 R15, RZ, RZ, 0x1 ;  /* 0x00000001ff0f7424 */ /* 0x000fe200078e00ff */
[----:B------:R-:W3:Y:S01]  /*1590*/  LDC R0, c[0x0][0x374] ;  /* 0x0000dd00ff007b82 */ /* 0x000ee20000000800 */
[----:B------:R-:W-:Y:S01]  /*15a0*/  IMAD.MOV.U32 R14, RZ, RZ, RZ ;  /* 0x000000ffff0e7224 */ /* 0x000fe200078e00ff */
[----:B------:R-:W-:Y:S01]  /*15b0*/  CS2R R12, SRZ ;  /* 0x00000000000c7805 */ /* 0x000fe2000001ff00 */
[----:B------:R-:W-:Y:S01]  /*15c0*/  IMAD.MOV.U32 R10, RZ, RZ, 0x1 ;  /* 0x00000001ff0a7424 */ /* 0x000fe200078e00ff */
[----:B------:R-:W-:Y:S01]  /*15d0*/  LOP3.LUT R17, R17, 0x20, RZ, 0xc0, !PT ;  /* 0x0000002011117812 */ /* 0x000fe200078ec0ff */
[----:B------:R-:W4:Y:S01]  /*15e0*/  LDCU.64 UR24, c[0x0][0x348] ;  /* 0x00006900ff1877ac */ /* 0x000f220008000a00 */
[----:B-1----:R-:W-:-:S02]  /*15f0*/  UIADD3 UR4, UPT, UPT, UR15, 0x3f, URZ ;  /* 0x0000003f0f047890 */ /* 0x002fc4000fffe0ff */
[----:B------:R-:W-:Y:S02]  /*1600*/  USEL UR7, UR7, 0x2, UP1 ;  /* 0x0000000207077887 */ /* 0x000fe40008800000 */
[----:B------:R-:W-:Y:S01]  /*1610*/  USHF.R.S32.HI UR22, URZ, 0x1f, UR4 ;  /* 0x0000001fff167899 */ /* 0x000fe20008011404 */
[----:B------:R-:W-:-:S03]  /*1620*/  UMOV UR13, URZ ;  /* 0x000000ff000d7c82 */ /* 0x000fc60008000000 */
[----:B------:R-:W-:Y:S02]  /*1630*/  ULEA.HI UR22, UR22, UR4, URZ, 0x6 ;  /* 0x0000000416167291 */ /* 0x000fe4000f8f30ff */
[----:B------:R-:W-:Y:S02]  /*1640*/  UIADD3 UR4, UPT, UPT, UR15, -0x1, URZ ;  /* 0xffffffff0f047890 */ /* 0x000fe4000fffe0ff */
[----:B------:R-:W-:Y:S02]  /*1650*/  USHF.R.S32.HI UR22, URZ, 0x6, UR22 ;  /* 0x00000006ff167899 */ /* 0x000fe40008011416 */
[----:B------:R-:W-:Y:S02]  /*1660*/  UISETP.GE.U32.AND UP2, UPT, UR4, -0x7f, UPT ;  /* 0xffffff810400788c */ /* 0x000fe4000bf46070 */
[----:B------:R-:W-:Y:S02]  /*1670*/  UISETP.LT.U32.AND UP0, UPT, UR22, 0x3, UPT ;  /* 0x000000031600788c */ /* 0x000fe4000bf01070 */
[----:B------:R-:W-:-:S02]  /*1680*/  UIADD3 UR15, UPT, UPT, UR15, 0x7e, URZ ;  /* 0x0000007e0f0f7890 */ /* 0x000fc4000fffe0ff */
[----:B------:R-:W-:-:S04]  /*1690*/  USEL UR21, UR22, 0x3, UP0 ;  /* 0x0000000316157887 */ /* 0x000fc80008000000 */
[----:B------:R-:W-:Y:S02]  /*16a0*/  UIADD3 UR6, UPT, UPT, UR21, -0x1, URZ ;  /* 0xffffffff15067890 */ /* 0x000fe4000fffe0ff */
[----:B------:R-:W-:Y:S02]  /*16b0*/  @UP2 UIADD3 UR6, UPT, UPT, UR21, URZ, URZ ;  /* 0x000000ff15062290 */ /* 0x000fe4000fffe0ff */
[----:B------:R-:W-:Y:S02]  /*16c0*/  UIADD3 UR14, UPT, UPT, UR22, -UR21, URZ ;  /* 0x80000015160e7290 */ /* 0x000fe4000fffe0ff */
[----:B------:R-:W-:Y:S02]  /*16d0*/  UIADD3 UR5, UPT, UPT, UR6, 0x1, URZ ;  /* 0x0000000106057890 */ /* 0x000fe4000fffe0ff */
[----:B--2-4-:R-:W-:-:S12]  /*16e0*/  UIADD3 UR6, UPT, UPT, -UR6, URZ, URZ ;  /* 0x000000ff06067290 */ /* 0x014fd8000fffe1ff */
.L_x_42:
[----:B------:R-:W-:Y:S01]  /*16f0*/  UISETP.NE.AND UP0, UPT, UR37, URZ, UPT ;  /* 0x000000ff2500728c */ /* 0x000fe2000bf05270 */
[----:B------:R-:W1:Y:S08]  /*1700*/  S2UR UR37, SR_CgaCtaId ;  /* 0x00000000002579c3 */ /* 0x000e700000008800 */
[----:B------:R-:W-:Y:S05]  /*1710*/  BRA.U UP0, `(.L_x_23) ;  /* 0x0000000100347547 */ /* 0x000fea000b800000 */
[----:B------:R-:W2:Y:S01]  /*1720*/  S2R R2, SR_CgaCtaId ;  /* 0x0000000000027919 */ /* 0x000ea20000008800 */
[----:B------:R-:W-:-:S04]  /*1730*/  MOV R3, 0x400 ;  /* 0x0000040000037802 */ /* 0x000fc80000000f00 */
[----:B--2---:R-:W-:Y:S02]  /*1740*/  LEA R3, R2, R3, 0x18 ;  /* 0x0000000302037211 */ /* 0x004fe400078ec0ff */
[----:B------:R-:W-:-:S03]  /*1750*/  SHF.L.U32 R2, R10, 0x1f, RZ ;  /* 0x0000001f0a027819 */ /* 0x000fc600000006ff */
[----:B------:R-:W-:-:S04]  /*1760*/  IMAD R3, R12, 0x8, R3 ;  /* 0x000000080c037824 */ /* 0x000fc800078e0203 */
[----:B------:R-:W2:Y:S02]  /*1770*/  SYNCS.PHASECHK.TRANS64.TRYWAIT P0, [R3+URZ+0xc0], R2 ;  /* 0x0000c002030075a7 */ /* 0x000ea400080011ff */
[----:B--2---:R-:W-:Y:S05]  /*1780*/  @!P0 BRA `(.L_x_24) ;  /* 0x0000004c00d88947 */ /* 0x004fea0003800000 */
.L_x_112:
[----:B------:R-:W-:Y:S01]  /*1790*/  VIADD R12, R12, 0x1 ;  /* 0x000000010c0c7836 */ /* 0x000fe20000000000 */
[----:B------:R2:W-:Y:S04]  /*17a0*/  SYNCS.ARRIVE.TRANS64.A1T0 RZ, [R3+URZ+0xb0], RZ ;  /* 0x0000b0ff03ff79a7 */ /* 0x0005e800081000ff */
[----:B------:R-:W-:-:S04]  /*17b0*/  ISETP.NE.AND P0, PT, R12, 0x2, PT ;  /* 0x000000020c00780c */ /* 0x000fc80003f05270 */
[----:B------:R-:W-:Y:S02]  /*17c0*/  SEL R12, R12, RZ, P0 ;  /* 0x000000ff0c0c7207 */ /* 0x000fe40000000000 */
[----:B--2---:R-:W-:-:S04]  /*17d0*/  SEL R3, RZ, 0x1, P0 ;  /* 0x00000001ff037807 */ /* 0x004fc80000000000 */
[----:B------:R-:W-:-:S07]  /*17e0*/  LOP3.LUT R10, R10, R3, RZ, 0x3c, !PT ;  /* 0x000000030a0a7212 */ /* 0x000fce00078e3cff */
.L_x_23:
[----:B------:R-:W-:Y:S01]  /*17f0*/  UMOV UR4, 0x400 ;  /* 0x0000040000047882 */ /* 0x000fe20000000000 */
[----:B------:R-:W-:Y:S01]  /*1800*/  LEA.HI R3, R93, R93, RZ, 0x1 ;  /* 0x0000005d5d037211 */ /* 0x000fe200078f08ff */
[----:B-1----:R-:W-:Y:S01]  /*1810*/  ULEA UR4, UR37, UR4, 0x18 ;  /* 0x0000000425047291 */ /* 0x002fe2000f8ec0ff */
[----:B------:R-:W-:Y:S01]  /*1820*/  SHF.L.U32 R2, R15, 0x1f, RZ ;  /* 0x0000001f0f027819 */ /* 0x000fe200000006ff */
[----:B------:R-:W-:Y:S01]  /*1830*/  UISETP.GE.U32.AND UP0, UPT, UR15, 0x7f, UPT ;  /* 0x0000007f0f00788c */ /* 0x000fe2000bf06070 */
[----:B------:R-:W-:Y:S01]  /*1840*/  R2UR UR35, R16 ;  /* 0x00000000102372ca */ /* 0x000fe200000e0000 */
[----:B------:R-:W-:Y:S01]  /*1850*/  ULEA UR8, UR13, UR4, 0x3 ;  /* 0x000000040d087291 */ /* 0x000fe2000f8e18ff */
[----:B------:R-:W-:Y:S01]  /*1860*/  IMAD.SHL.U32 R3, R3, 0x40, RZ ;  /* 0x0000004003037824 */ /* 0x000fe200078e00ff */
[----:B------:R-:W-:Y:S01]  /*1870*/  R2UR UR11, R17 ;  /* 0x00000000110b72ca */ /* 0x000fe200000e0000 */
[----:B------:R-:W-:-:S03]  /*1880*/  UMOV UR23, URZ ;  /* 0x000000ff00177c82 */ /* 0x000fc60008000000 */
[----:B------:R-:W-:-:S03]  /*1890*/  LOP3.LUT R3, R3, 0xffffff80, RZ, 0xc0, !PT ;  /* 0xffffff8003037812 */ /* 0x000fc600078ec0ff */
[----:B------:R1:W2:Y:S01]  /*18a0*/  SYNCS.PHASECHK.TRANS64.TRYWAIT P0, [UR8+0x18], R2 ;  /* 0x00001802ff0075a7 */ /* 0x0002a20008001108 */
[----:B------:R-:W-:Y:S02]  /*18b0*/  R2UR UR9, R3 ;  /* 0x00000000030972ca */ /* 0x000fe400000e0000 */
[----:B------:R-:W-:-:S11]  /*18c0*/  R2UR UR8, R94 ;  /* 0x000000005e0872ca */ /* 0x000fd600000e0000 */
[----:B------:R-:W-:Y:S02]  /*18d0*/  ULOP3.LUT UR35, UR9, 0x40, UR35, 0xf8, !UPT ;  /* 0x0000004009237892 */ /* 0x000fe4000f8ef823 */
[----:B------:R-:W-:Y:S01]  /*18e0*/  ULEA UR11, UR8, UR11, 0x6 ;  /* 0x0000000b080b7291 */ /* 0x000fe2000f8e30ff */
[----:B------:R-:W-:Y:S11]  /*18f0*/  BRA.U !UP0, `(.L_x_25) ;  /* 0x0000000108c07547 */ /* 0x000ff6000b800000 */
[----:B------:R-:W-:Y:S01]  /*1900*/  UMOV UR16, UR6 ;  /* 0x0000000600107c82 */ /* 0x000fe20008000000 */
[----:B------:R-:W-:Y:S01]  /*1910*/  UMOV UR17, UR13 ;  /* 0x0000000d00117c82 */ /* 0x000fe20008000000 */
[----:B------:R-:W-:-:S05]  /*1920*/  UMOV UR34, URZ ;  /* 0x000000ff00227c82 */ /* 0x000fca0008000000 */
.L_x_31:
[----:B------:R-:W-:Y:S01]  /*1930*/  ULEA UR33, UR17, UR4, 0x3 ;  /* 0x0000000411217291 */ /* 0x000fe2000f8e18ff */
[----:B------:R-:W-:Y:S01]  /*1940*/  @P5 MOV R3, 0x3000 ;  /* 0x0000300000035802 */ /* 0x000fe20000000f00 */
[----:B-12-4-:R-:W-:Y:S10]  /*1950*/  @P0 BRA `(.L_x_26) ;  /* 0x00000000000c0947 */ /* 0x016ff40003800000 */
[----:B------:R-:W-:-:S04]  /*1960*/  SHF.L.U32 R5, R15, 0x1f, RZ ;  /* 0x0000001f0f057819 */ /* 0x000fc800000006ff */
[----:B------:R-:W2:Y:S02]  /*1970*/  SYNCS.PHASECHK.TRANS64.TRYWAIT P0, [UR33+0x18], R5 ;  /* 0x00001805ff0075a7 */ /* 0x000ea40008001121 */
[----:B--2---:R-:W-:Y:S05]  /*1980*/  @!P0 BRA `(.L_x_27) ;  /* 0x0000004c006c8947 */ /* 0x004fea0003800000 */
.L_x_26:
[----:B------:R2:W-:Y:S01]  /*1990*/  @P5 SYNCS.ARRIVE.TRANS64 RZ, [UR33], R3 ;  /* 0x00000003ffff59a7 */ /* 0x0005e20008000021 */
[----:B------:R-:W-:Y:S02]  /*19a0*/  ULOP3.LUT UR8, UR7, 0x2, URZ, 0xfc, !UPT ;  /* 0x0000000207087892 */ /* 0x000fe4000f8efcff */
[----:B------:R-:W-:Y:S02]  /*19b0*/  UIADD3 UR16, UPT, UPT, UR16, 0x1, URZ ;  /* 0x0000000110107890 */ /* 0x000fe4000fffe0ff */
[----:B------:R-:W-:Y:S02]  /*19c0*/  UISETP.NE.AND UP0, UPT, UR8, 0x2, UPT ;  /* 0x000000020800788c */ /* 0x000fe4000bf05270 */
[----:B------:R-:W-:-:S07]  /*19d0*/  UISETP.NE.AND UP2, UPT, UR16, 0x1, UPT ;  /* 0x000000011000788c */ /* 0x000fce000bf45270 */
[----:B------:R-:W-:Y:S05]  /*19e0*/  BRA.U UP0, `(.L_x_28) ;  /* 0x0000000100047547 */ /* 0x000fea000b800000 */
[----:B------:R-:W-:Y:S05]  /*19f0*/  BPT.TRAP 0x1 ;  /* 0x000000040000795c */ /* 0x000fea0000300000 */
.L_x_28:
[----:B------:R-:W-:Y:S04]  /*1a00*/  BSSY.RECONVERGENT B0, `(.L_x_29) ;  /* 0x0000003000007945 */ /* 0x000fe80003800200 */
[----:B------:R-:W-:Y:S05]  /*1a10*/  @!P4 BRA `(.L_x_30) ;  /* 0x000000000004c947 */ /* 0x000fea0003800000 */
[----:B------:R-:W-:Y:S05]  /*1a20*/  BPT.TRAP 0x1 ;  /* 0x000000040000795c */ /* 0x000fea0000300000 */
.L_x_30:
[----:B------:R-:W-:Y:S05]  /*1a30*/  BSYNC.RECONVERGENT B0 ;  /* 0x0000000000007941 */ /* 0x000fea0003800200 */
.L_x_29:
[----:B------:R-:W-:Y:S02]  /*1a40*/  UIADD3 UR13, UPT, UPT, UR17, 0x1, URZ ;  /* 0x00000001110d7890 */ /* 0x000fe4000fffe0ff */
[----:B------:R-:W-:Y:S02]  /*1a50*/  ULEA UR32, UR17, UR4, 0xc ;  /* 0x0000000411207291 */ /* 0x000fe4000f8e60ff */
[----:B------:R-:W-:Y:S02]  /*1a60*/  UISETP.NE.AND UP0, UPT, UR13, 0x3, UPT ;  /* 0x000000030d00788c */ /* 0x000fe4000bf05270 */
[----:B------:R-:W-:Y:S02]  /*1a70*/  UIADD3 UR28, UP1, UPT, UR24, 0x80, URZ ;  /* 0x00000080181c7890 */ /* 0x000fe4000ff3e0ff */
[----:B------:R-:W-:Y:S02]  /*1a80*/  USEL UR9, URZ, 0x1, UP0 ;  /* 0x00000001ff097887 */ /* 0x000fe40008000000 */
[----:B------:R-:W-:-:S02]  /*1a90*/  USEL UR13, UR13, URZ, UP0 ;  /* 0x000000ff0d0d7287 */ /* 0x000fc40008000000 */
[----:B------:R-:W-:Y:S02]  /*1aa0*/  UIADD3 UR26, UP0, UPT, UR24, 0x180, URZ ;  /* 0x00000180181a7890 */ /* 0x000fe4000ff1e0ff */
[----:B------:R-:W-:Y:S01]  /*1ab0*/  ULEA UR8, UR13, UR4, 0x3 ;  /* 0x000000040d087291 */ /* 0x000fe2000f8e18ff */
[----:B------:R-:W-:Y:S01]  /*1ac0*/  LOP3.LUT R15, R15, UR9, RZ, 0x3c, !PT ;  /* 0x000000090f0f7c12 */ /* 0x000fe2000f8e3cff */
[----:B------:R-:W-:Y:S02]  /*1ad0*/  ULOP3.LUT UR33, UR33, 0xfefffff8, URZ, 0xc0, !UPT ;  /* 0xfefffff821217892 */ /* 0x000fe4000f8ec0ff */
[----:B------:R-:W-:Y:S01]  /*1ae0*/  UIADD3.X UR29, UPT, UPT, URZ, UR25, URZ, UP1, !UPT ;  /* 0x00000019ff1d7290 */ /* 0x000fe20008ffe4ff */
[----:B-1----:R-:W-:Y:S01]  /*1af0*/  SHF.L.U32 R2, R15, 0x1f, RZ ;  /* 0x0000001f0f027819 */ /* 0x002fe200000006ff */
[----:B------:R-:W-:Y:S02]  /*1b00*/  UIADD3 UR32, UPT, UPT, UR32, 0x2400, URZ ;  /* 0x0000240020207890 */ /* 0x000fe4000fffe0ff */
[----:B------:R-:W-:Y:S01]  /*1b10*/  UIADD3.X UR27, UPT, UPT, URZ, UR25, URZ, UP0, !UPT ;  /* 0x00000019ff1b7290 */ /* 0x000fe200087fe4ff */
[----:B------:R4:W1:Y:S01]  /*1b20*/  SYNCS.PHASECHK.TRANS64.TRYWAIT P0, [UR8+0x18], R2 ;  /* 0x00001802ff0075a7 */ /* 0x0008620008001108 */
[----:B------:R-:W-:Y:S01]  /*1b30*/  ULEA UR8, UR17, UR4, 0xb ;  /* 0x0000000411087291 */ /* 0x000fe2000f8e58ff */
[----:B------:R-:W-:Y:S01]  /*1b40*/  UMOV UR18, 0x0 ;  /* 0x0000000000127882 */ /* 0x000fe20000000000 */
[----:B------:R-:W-:-:S02]  /*1b50*/  UMOV UR19, 0x10000000 ;  /* 0x1000000000137882 */ /* 0x000fc40000000000 */
[----:B------:R-:W-:Y:S01]  /*1b60*/  UIADD3 UR8, UPT, UPT, UR8, 0x5400, URZ ;  /* 0x0000540008087890 */ /* 0x000fe2000fffe0ff */
[----:B------:R2:W-:Y:S01]  /*1b70*/  UTMALDG.3D.2CTA [UR32], [UR28], desc[UR18] ;  /* 0x000012201c0075b4 */ /* 0x0005e20008211000 */
[----:B------:R-:W-:Y:S01]  /*1b80*/  UMOV UR10, UR34 ;  /* 0x00000022000a7c82 */ /* 0x000fe20008000000 */
[----:B------:R-:W-:Y:S01]  /*1b90*/  UMOV UR12, UR36 ;  /* 0x00000024000c7c82 */ /* 0x000fe20008000000 */
[----:B------:R-:W-:Y:S01]  /*1ba0*/  UMOV UR9, UR33 ;  /* 0x0000002100097c82 */ /* 0x000fe20008000000 */
[----:B------:R-:W-:Y:S01]  /*1bb0*/  UMOV UR23, UR5 ;  /* 0x0000000500177c82 */ /* 0x000fe20008000000 */
[----:B------:R-:W-:-:S03]  /*1bc0*/  UMOV UR17, UR13 ;  /* 0x0000000d00117c82 */ /* 0x000fc60008000000 */
[----:B------:R4:W-:Y:S01]  /*1bd0*/  UTMALDG.3D.2CTA [UR8], [UR26], desc[UR18] ;  /* 0x000012081a0075b4 */ /* 0x0009e20008211000 */
[----:B--2---:R-:W-:Y:S01]  /*1be0*/  UIADD3 UR34, UPT, UPT, UR34, 0x40, URZ ;  /* 0x0000004022227890 */ /* 0x004fe2000fffe0ff */
[----:B------:R-:W-:Y:S11]  /*1bf0*/  BRA.U UP2, `(.L_x_31) ;  /* 0xfffffffd024c7547 */ /* 0x000ff6000b83ffff */
.L_x_25:
[----:B----4-:R-:W-:Y:S01]  /*1c00*/  ULEA UR8, UR13, UR4, 0x3 ;  /* 0x000000040d087291 */ /* 0x010fe2000f8e18ff */
[----:B-1----:R-:W-:Y:S01]  /*1c10*/  SHF.L.U32 R2, R15, 0x1f, RZ ;  /* 0x0000001f0f027819 */ /* 0x002fe200000006ff */
[----:B------:R-:W-:Y:S01]  /*1c20*/  @!P1 SYNCS.ARRIVE.TRANS64.A1T0 RZ, [UR4+0x48], RZ ;  /* 0x000048ffffff99a7 */ /* 0x000fe20008100004 */
[----:B------:R-:W-:-:S06]  /*1c30*/  UISETP.GT.AND UP0, UPT, UR22, UR21, UPT ;  /* 0x000000151600728c */ /* 0x000fcc000bf04270 */
[----:B--2---:R1:W2:Y:S03]  /*1c40*/  SYNCS.PHASECHK.TRANS64.TRYWAIT P0, [UR8+0x18], R2 ;  /* 0x00001802ff0075a7 */ /* 0x0042a60008001108 */
[----:B------:R-:W-:Y:S05]  /*1c50*/  BRA.U !UP0, `(.L_x_32) ;  /* 0x0000000108c07547 */ /* 0x000fea000b800000 */
[----:B------:R-:W-:Y:S01]  /*1c60*/  UIADD3 UR26, UPT, UPT, UR14, UR23, URZ ;  /* 0x000000170e1a7290 */ /* 0x000fe2000fffe0ff */
[----:B------:R-:W-:-:S11]  /*1c70*/  UMOV UR27, UR13 ;  /* 0x0000000d001b7c82 */ /* 0x000fd60008000000 */
.L_x_38:
[----:B------:R-:W-:Y:S01]  /*1c80*/  ULEA UR17, UR27, UR4, 0x3 ;  /* 0x000000041b117291 */ /* 0x000fe2000f8e18ff */
[----:B--2---:R-:W-:Y:S01]  /*1c90*/  @P5 MOV R3, 0x3000 ;  /* 0x0000300000035802 */ /* 0x004fe20000000f00 */
[----:B-12---:R-:W-:Y:S10]  /*1ca0*/  @P0 BRA `(.L_x_33) ;  /* 0x00000000000c0947 */ /* 0x006ff40003800000 */
[----:B------:R-:W-:-:S04]  /*1cb0*/  SHF.L.U32 R5, R15, 0x1f, RZ ;  /* 0x0000001f0f057819 */ /* 0x000fc800000006ff */
[----:B------:R-:W2:Y:S02]  /*1cc0*/  SYNCS.PHASECHK.TRANS64.TRYWAIT P0, [UR17+0x18], R5 ;  /* 0x00001805ff0075a7 */ /* 0x000ea40008001111 */
[----:B--2---:R-:W-:Y:S05]  /*1cd0*/  @!P0 BRA `(.L_x_34) ;  /* 0x0000004800b08947 */ /* 0x004fea0003800000 */
.L_x_33:
[----:B------:R2:W-:Y:S01]  /*1ce0*/  @P5 SYNCS.ARRIVE.TRANS64 RZ, [UR17], R3 ;  /* 0x00000003ffff59a7 */ /* 0x0005e20008000011 */
[----:B------:R-:W-:-:S04]  /*1cf0*/  ULOP3.LUT UR8, UR7, 0x2, URZ, 0xfc, !UPT ;  /* 0x0000000207087892 */ /* 0x000fc8000f8efcff */
[----:B------:R-:W-:-:S09]  /*1d00*/  UISETP.NE.AND UP0, UPT, UR8, 0x2, UPT ;  /* 0x000000020800788c */ /* 0x000fd2000bf05270 */
[----:B------:R-:W-:Y:S05]  /*1d10*/  BRA.U UP0, `(.L_x_35) ;  /* 0x0000000100047547 */ /* 0x000fea000b800000 */
[----:B------:R-:W-:Y:S05]  /*1d20*/  BPT.TRAP 0x1 ;  /* 0x000000040000795c */ /* 0x000fea0000300000 */
.L_x_35:
[----:B------:R-:W-:Y:S04]  /*1d30*/  BSSY.RECONVERGENT B0, `(.L_x_36) ;  /* 0x0000003000007945 */ /* 0x000fe80003800200 */
[----:B------:R-:W-:Y:S05]  /*1d40*/  @!P4 BRA `(.L_x_37) ;  /* 0x000000000004c947 */ /* 0x000fea0003800000 */
[----:B------:R-:W-:Y:S05]  /*1d50*/  BPT.TRAP 0x1 ;  /* 0x000000040000795c */ /* 0x000fea0000300000 */
.L_x_37:
[----:B------:R-:W-:Y:S05]  /*1d60*/  BSYNC.RECONVERGENT B0 ;  /* 0x0000000000007941 */ /* 0x000fea0003800200 */
.L_x_36:
        /* <DEDUP_REMOVED lines=9> */
[----:B------:R-:W-:Y:S02]  /*1e00*/  USHF.L.U32 UR18, UR23, 0x6, URZ ;  /* 0x0000000617127899 */ /* 0x000fe400080006ff */
[----:B------:R-:W-:Y:S01]  /*1e10*/  ULOP3.LUT UR17, UR17, 0xfefffff8, URZ, 0xc0, !UPT ;  /* 0xfefffff811117892 */ /* 0x000fe2000f8ec0ff */
[----:B-1----:R-:W-:Y:S01]  /*1e20*/  SHF.L.U32 R2, R15, 0x1f, RZ ;  /* 0x0000001f0f027819 */ /* 0x002fe200000006ff */
[----:B------:R-:W-:Y:S02]  /*1e30*/  UIADD3 UR16, UPT, UPT, UR16, 0x2400, URZ ;  /* 0x0000240010107890 */ /* 0x000fe4000fffe0ff */
[----:B------:R-:W-:Y:S01]  /*1e40*/  UIADD3.X UR33, UPT, UPT, URZ, UR25, URZ, UP1, !UPT ;  /* 0x00000019ff217290 */ /* 0x000fe20008ffe4ff */
[----:B------:R4:W1:Y:S01]  /*1e50*/  SYNCS.PHASECHK.TRANS64.TRYWAIT P0, [UR8+0x18], R2 ;  /* 0x00001802ff0075a7 */ /* 0x0008620008001108 */
[----:B------:R-:W-:-:S02]  /*1e60*/  ULEA UR8, UR27, UR4, 0xb ;  /* 0x000000041b087291 */ /* 0x000fc4000f8e58ff */
[----:B------:R-:W-:Y:S02]  /*1e70*/  UIADD3.X UR31, UPT, UPT, URZ, UR25, URZ, UP0, !UPT ;  /* 0x00000019ff1f7290 */ /* 0x000fe400087fe4ff */
[----:B------:R-:W-:Y:S01]  /*1e80*/  UIADD3 UR8, UPT, UPT, UR8, 0x5400, URZ ;  /* 0x0000540008087890 */ /* 0x000fe2000fffe0ff */
[----:B------:R-:W-:Y:S01]  /*1e90*/  UMOV UR28, 0x0 ;  /* 0x00000000001c7882 */ /* 0x000fe20000000000 */
[----:B------:R-:W-:Y:S01]  /*1ea0*/  UMOV UR29, 0x10000000 ;  /* 0x10000000001d7882 */ /* 0x000fe20000000000 */
[----:B------:R-:W-:Y:S01]  /*1eb0*/  UMOV UR19, UR35 ;  /* 0x0000002300137c82 */ /* 0x000fe20008000000 */
[----:B------:R-:W-:Y:S01]  /*1ec0*/  UMOV UR20, UR36 ;  /* 0x0000002400147c82 */ /* 0x000fe20008000000 */
[----:B------:R-:W-:Y:S01]  /*1ed0*/  UMOV UR12, UR36 ;  /* 0x00000024000c7c82 */ /* 0x000fe20008000000 */
[----:B------:R-:W-:Y:S01]  /*1ee0*/  UMOV UR9, UR17 ;  /* 0x0000001100097c82 */ /* 0x000fe20008000000 */
[----:B------:R-:W-:Y:S01]  /*1ef0*/  UMOV UR10, UR18 ;  /* 0x00000012000a7c82 */ /* 0x000fe20008000000 */
[----:B------:R4:W-:Y:S01]  /*1f00*/  UTMALDG.3D.2CTA [UR16], [UR32], desc[UR28] ;  /* 0x00001c10200075b4 */ /* 0x0009e20008211000 */
[----:B------:R-:W-:Y:S01]  /*1f10*/  UIADD3 UR23, UPT, UPT, UR23, 0x1, URZ ;  /* 0x0000000117177890 */ /* 0x000fe2000fffe0ff */
[----:B------:R-:W-:-:S03]  /*1f20*/  UMOV UR27, UR13 ;  /* 0x0000000d001b7c82 */ /* 0x000fc60008000000 */
[----:B------:R-:W-:Y:S01]  /*1f30*/  UISETP.NE.AND UP0, UPT, UR23, UR26, UPT ;  /* 0x0000001a1700728c */ /* 0x000fe2000bf05270 */
[----:B------:R4:W-:Y:S08]  /*1f40*/  UTMALDG.3D.2CTA [UR8], [UR30], desc[UR28] ;  /* 0x00001c081e0075b4 */ /* 0x0009f00008211000 */
[----:B----4-:R-:W-:Y:S05]  /*1f50*/  BRA.U UP0, `(.L_x_38) ;  /* 0xfffffffd00487547 */ /* 0x010fea000b83ffff */
.L_x_32:
[C---:B-1----:R-:W-:Y:S01]  /*1f60*/  LEA R2, R14.reuse, UR4, 0x3 ;  /* 0x000000040e027c11 */ /* 0x042fe2000f8e18ff */
[----:B------:R-:W-:Y:S01]  /*1f70*/  NOP ;  /* 0x0000000000007918 */ /* 0x000fe20000000000 */
[----:B--2---:R-:W-:Y:S02]  /*1f80*/  SHF.L.U32 R3, R13, 0x1f, RZ ;  /* 0x0000001f0d037819 */ /* 0x004fe400000006ff */
[----:B------:R-:W-:Y:S02]  /*1f90*/  LEA R4, R14, UR4, 0x4 ;  /* 0x000000040e047c11 */ /* 0x000fe4000f8e20ff */
[----:B------:R-:W1:Y:S02]  /*1fa0*/  SYNCS.PHASECHK.TRANS64.TRYWAIT P0, [R2+URZ+0x50], R3 ;  /* 0x00005003020075a7 */ /* 0x000e6400080011ff */
[----:B-1----:R-:W-:Y:S05]  /*1fb0*/  @!P0 BRA `(.L_x_39) ;  /* 0x0000004800108947 */ /* 0x002fea0003800000 */
.L_x_115:
[----:B------:R-:W2:Y:S01]  /*1fc0*/  LDS.128 R4, [R4+0xe0] ;  /* 0x0000e00004047984 */ /* 0x000ea20000000c00 */
[----:B------:R-:W-:Y:S01]  /*1fd0*/  ISETP.GE.AND P0, PT, R40, 0x1, PT ;  /* 0x000000012800780c */ /* 0x000fe20003f06270 */
[----:B-1----:R-:W-:Y:S01]  /*1fe0*/  VIADD R2, R2, 0x60 ;  /* 0x0000006002027836 */ /* 0x002fe20000000000 */
[----:B------:R-:W-:Y:S01]  /*1ff0*/  @!PT LDS RZ, [RZ] ;  /* 0x00000000fffff984 */ /* 0x000fe20000000800 */
[----:B------:R-:W-:Y:S01]  /*2000*/  @!PT LDS RZ, [RZ] ;  /* 0x00000000fffff984 */ /* 0x000fe20000000800 */
[----:B------:R-:W-:Y:S01]  /*2010*/  @!PT LDS RZ, [RZ] ;  /* 0x00000000fffff984 */ /* 0x000fe20000000800 */
[----:B------:R-:W-:Y:S01]  /*2020*/  @!PT LDS RZ, [RZ] ;  /* 0x00000000fffff984 */ /* 0x000fe20000000800 */
[----:B------:R1:W-:Y:S06]  /*2030*/  MEMBAR.ALL.CTA ;  /* 0x0000000000007992 */ /* 0x0003ec0000008000 */
[----:B-1----:R-:W1:Y:S01]  /*2040*/  FENCE.VIEW.ASYNC.S ;  /* 0x00000000000073c6 */ /* 0x002e620000000000 */
[----:B------:R-:W-:-:S04]  /*2050*/  PRMT R2, RZ, 0x654, R2 ;  /* 0x00000654ff027816 */ /* 0x000fc80000000002 */
[----:B-1----:R1:W-:Y:S01]  /*2060*/  SYNCS.ARRIVE.TRANS64.RED.A1T0 RZ, [R2+URZ], RZ ;  /* 0x000000ff02ff79a7 */ /* 0x0023e200081004ff */
[----:B--2---:R-:W-:-:S13]  /*2070*/  LOP3.LUT P2, RZ, R6, 0x1, RZ, 0xc0, !PT ;  /* 0x0000000106ff7812 */ /* 0x004fda000784c0ff */
[----:B------:R-:W-:Y:S01]  /*2080*/  @P2 SHF.R.U32.HI R3, RZ, 0x10, R5 ;  /* 0x00000010ff032819 */ /* 0x000fe20000011605 */
[----:B------:R-:W-:Y:S01]  /*2090*/  VOTEU.ANY UP0, P2 ;  /* 0x0000000000ff7886 */ /* 0x000fe20001000100 */
[----:B------:R-:W-:Y:S02]  /*20a0*/  @P2 MOV R11, R4 ;  /* 0x00000004000b2202 */ /* 0x000fe40000000f00 */
[----:B------:R-:W-:Y:S02]  /*20b0*/  @P2 R2UR.BROADCAST UR8, R3 ;  /* 0x00000000030822ca */ /* 0x000fe400008e0000 */
[----:B------:R-:W-:-:S11]  /*20c0*/  @P2 LOP3.LUT R8, R5, 0xffff, RZ, 0xc0, !PT ;  /* 0x0000ffff05082812 */ /* 0x000fd600078ec0ff */
[----:B------:R-:W-:Y:S01]  /*20d0*/  @UP0 UMOV UR36, UR8 ;  /* 0x0000000800240c82 */ /* 0x000fe20008000000 */
[----:B-1----:R-:W-:Y:S05]  /*20e0*/  @!P0 BRA `(.L_x_40) ;  /* 0x0000000000b88947 */ /* 0x002fea0003800000 */
[----:B------:R-:W3:Y:S01]  /*20f0*/  LDC.64 R4, c[0x0][0xb18] ;  /* 0x0002c600ff047b82 */ /* 0x000ee20000000a00 */
[----:B------:R-:W-:-:S07]  /*2100*/  ISETP.NE.AND P3, PT, R40, 0x1, PT ;  /* 0x000000012800780c */ /* 0x000fce0003f65270 */
[----:B------:R-:W1:Y:S08]  /*2110*/  LDC.64 R6, c[0x0][0xb10] ;  /* 0x0002c400ff067b82 */ /* 0x000e700000000a00 */
[----:B------:R-:W2:Y:S08]  /*2120*/  LDC R18, c[0x0][0xb20] ;  /* 0x0002c800ff127b82 */ /* 0x000eb00000000800 */
[----:B------:R-:W4:Y:S01]  /*2130*/  LDC R20, c[0x0][0xb0c] ;  /* 0x0002c300ff147b82 */ /* 0x000f220000000800 */
[----:B---3--:R-:W-:Y:S01]  /*2140*/  IMAD.HI.U32 R19, R0, R5, RZ ;  /* 0x0000000500137227 */ /* 0x008fe200078e00ff */
[----:B------:R-:W-:-:S03]  /*2150*/  ISETP.NE.AND P0, PT, R4, 0x1, PT ;  /* 0x000000010400780c */ /* 0x000fc60003f05270 */
[----:B------:R-:W-:-:S03]  /*2160*/  IMAD.HI.U32 R5, R8, R5, RZ ;  /* 0x0000000508057227 */ /* 0x000fc600078e00ff */
[----:B------:R-:W3:Y:S01]  /*2170*/  LDC.64 R2, c[0x0][0xb28] ;  /* 0x0002ca00ff027b82 */ /* 0x000ee20000000a00 */
[----:B-1----:R-:W-:-:S04]  /*2180*/  IMAD.HI.U32 R22, R9, R6, RZ ;  /* 0x0000000609167227 */ /* 0x002fc800078e00ff */
[----:B------:R-:W-:Y:S01]  /*2190*/  IMAD.HI.U32 R24, R11, R6, RZ ;  /* 0x000000060b187227 */ /* 0x000fe200078e00ff */
[----:B------:R-:W-:Y:S02]  /*21a0*/  SHF.R.U32.HI R22, RZ, R7, R22 ;  /* 0x00000007ff167219 */ /* 0x000fe40000011616 */
[-C--:B--2---:R-:W-:Y:S02]  /*21b0*/  SHF.R.U32.HI R19, RZ, R18.reuse, R19 ;  /* 0x00000012ff137219 */ /* 0x084fe40000011613 */
[----:B------:R-:W-:Y:S02]  /*21c0*/  SHF.R.U32.HI R5, RZ, R18, R5 ;  /* 0x00000012ff057219 */ /* 0x000fe40000011605 */
[----:B------:R-:W-:Y:S02]  /*21d0*/  SEL R19, R0, R19, !P0 ;  /* 0x0000001300137207 */ /* 0x000fe40004000000 */
[----:B------:R-:W-:Y:S02]  /*21e0*/  SHF.R.U32.HI R24, RZ, R7, R24 ;  /* 0x00000007ff187219 */ /* 0x000fe40000011618 */
[----:B----4-:R-:W-:-:S02]  /*21f0*/  ISETP.NE.AND P1, PT, R20, 0x1, PT ;  /* 0x000000011400780c */ /* 0x010fc40003f25270 */
[----:B------:R-:W-:Y:S02]  /*2200*/  SEL R5, R8, R5, !P0 ;  /* 0x0000000508057207 */ /* 0x000fe40004000000 */
[----:B------:R-:W-:Y:S02]  /*2210*/  SEL R21, R9, R22, !P1 ;  /* 0x0000001609157207 */ /* 0x000fe40004800000 */
[----:B------:R-:W-:Y:S01]  /*2220*/  SEL R7, R11, R24, !P1 ;  /* 0x000000180b077207 */ /* 0x000fe20004800000 */
[----:B---3--:R-:W-:-:S04]  /*2230*/  IMAD.HI.U32 R22, R19, R2, RZ ;  /* 0x0000000213167227 */ /* 0x008fc800078e00ff */
[----:B------:R-:W-:Y:S01]  /*2240*/  IMAD.HI.U32 R6, R21, R2, RZ ;  /* 0x0000000215067227 */ /* 0x000fe200078e00ff */
[----:B------:R-:W-:-:S04]  /*2250*/  @P3 SHF.R.U32.HI R19, RZ, R3, R22 ;  /* 0x00000003ff133219 */ /* 0x000fc80000011616 */
[----:B------:R-:W-:Y:S01]  /*2260*/  @P3 SHF.R.U32.HI R21, RZ, R3, R6 ;  /* 0x00000003ff153219 */ /* 0x000fe20000011606 */
[----:B------:R-:W-:-:S04]  /*2270*/  IMAD R19, R40, R19, RZ ;  /* 0x0000001328137224 */ /* 0x000fc800078e02ff */
[----:B------:R-:W-:Y:S01]  /*2280*/  IMAD R6, R40, R21, RZ ;  /* 0x0000001528067224 */ /* 0x000fe200078e02ff */
[C---:B------:R-:W-:Y:S02]  /*2290*/  ISETP.GE.AND P0, PT, R5.reuse, R19, PT ;  /* 0x000000130500720c */ /* 0x040fe40003f06270 */
[----:B------:R-:W-:Y:S02]  /*22a0*/  IADD3 R19, PT, PT, -R5, RZ, RZ ;  /* 0x000000ff05137210 */ /* 0x000fe40007ffe1ff */
[----:B------:R-:W-:Y:S01]  /*22b0*/  ISETP.GE.OR P0, PT, R7, R6, P0 ;  /* 0x000000060700720c */ /* 0x000fe20000706670 */
[----:B------:R-:W-:-:S04]  /*22c0*/  IMAD.HI.U32 R6, R5, R2, RZ ;  /* 0x0000000205067227 */ /* 0x000fc800078e00ff */
[----:B------:R-:W-:Y:S01]  /*22d0*/  IMAD R8, R4, R19, R8 ;  /* 0x0000001304087224 */ /* 0x000fe200078e0208 */
[----:B------:R-:W-:-:S04]  /*22e0*/  SHF.R.U32.HI R6, RZ, R3, R6 ;  /* 0x00000003ff067219 */ /* 0x000fc80000011606 */
[----:B------:R-:W-:-:S03]  /*22f0*/  SEL R6, R5, R6, !P3 ;  /* 0x0000000605067207 */ /* 0x000fc60005800000 */
[----:B------:R-:W-:-:S04]  /*2300*/  @!P0 IMAD.HI.U32 R18, R7, R2, RZ ;  /* 0x0000000207128227 */ /* 0x000fc800078e00ff */
[----:B------:R-:W-:Y:S01]  /*2310*/  IMAD.MOV R2, RZ, RZ, -R6 ;  /* 0x000000ffff027224 */ /* 0x000fe200078e0a06 */
[----:B------:R-:W-:-:S03]  /*2320*/  @!P0 SHF.R.U32.HI R18, RZ, R3, R18 ;  /* 0x00000003ff128219 */ /* 0x000fc60000011612 */
[----:B------:R-:W-:Y:S01]  /*2330*/  IMAD R2, R40, R2, R5 ;  /* 0x0000000228027224 */ /* 0x000fe200078e0205 */
        /* <DEDUP_REMOVED lines=9> */
.L_x_40:
[----:B------:R-:W1:Y:S02]  /*23d0*/  LDCU UR8, c[0x0][0xb30] ;  /* 0x00016600ff0877ac */ /* 0x000e640008000800 */
[----:B-1----:R-:W-:-:S09]  /*23e0*/  UISETP.NE.AND UP0, UPT, UR8, 0x1, UPT ;  /* 0x000000010800788c */ /* 0x002fd2000bf05270 */
[----:B------:R-:W-:Y:S05]  /*23f0*/  BRA.U UP0, `(.L_x_41) ;  /* 0x0000000100407547 */ /* 0x000fea000b800000 */
[----:B------:R-:W1:Y:S08]  /*2400*/  LDC.64 R4, c[0x0][0xb10] ;  /* 0x0002c400ff047b82 */ /* 0x000e700000000a00 */
[----:B------:R-:W2:Y:S08]  /*2410*/  LDC.64 R2, c[0x0][0xb18] ;  /* 0x0002c600ff027b82 */ /* 0x000eb00000000a00 */
[----:B------:R-:W4:Y:S08]  /*2420*/  LDC R6, c[0x0][0xb20] ;  /* 0x0002c800ff067b82 */ /* 0x000f300000000800 */
[----:B------:R-:W3:Y:S01]  /*2430*/  LDC R18, c[0x0][0xb0c] ;  /* 0x0002c300ff127b82 */ /* 0x000ee20000000800 */
[----:B-1----:R-:W-:-:S05]  /*2440*/  IMAD.HI.U32 R4, R11, R4, RZ ;  /* 0x000000040b047227 */ /* 0x002fca00078e00ff */
[----:B------:R-:W-:Y:S01]  /*2450*/  SHF.R.U32.HI R4, RZ, R5, R4 ;  /* 0x00000005ff047219 */ /* 0x000fe20000011604 */
[----:B--2---:R-:W-:Y:S01]  /*2460*/  IMAD.HI.U32 R3, R8, R3, RZ ;  /* 0x0000000308037227 */ /* 0x004fe200078e00ff */
[----:B------:R-:W-:-:S04]  /*2470*/  ISETP.NE.AND P0, PT, R2, 0x1, PT ;  /* 0x000000010200780c */ /* 0x000fc80003f05270 */
[----:B----4-:R-:W-:-:S04]  /*2480*/  SHF.R.U32.HI R3, RZ, R6, R3 ;  /* 0x00000006ff037219 */ /* 0x010fc80000011603 */
[----:B------:R-:W-:Y:S02]  /*2490*/  SEL R3, R8, R3, !P0 ;  /* 0x0000000308037207 */ /* 0x000fe40004000000 */
[----:B---3--:R-:W-:-:S04]  /*24a0*/  ISETP.NE.AND P1, PT, R18, 0x1, PT ;  /* 0x000000011200780c */ /* 0x008fc80003f25270 */
[----:B------:R-:W-:-:S05]  /*24b0*/  SEL R4, R11, R4, !P1 ;  /* 0x000000040b047207 */ /* 0x000fca0004800000 */
[----:B------:R-:W-:Y:S02]  /*24c0*/  IMAD.IADD R5, R3, 0x1, -R4 ;  /* 0x0000000103057824 */ /* 0x000fe400078e0a04 */
[----:B------:R-:W-:Y:S02]  /*24d0*/  IMAD.IADD R3, R4, 0x1, -R3 ;  /* 0x0000000104037824 */ /* 0x000fe400078e0a03 */
[----:B------:R-:W-:Y:S02]  /*24e0*/  IMAD R11, R5, R18, R11 ;  /* 0x00000012050b7224 */ /* 0x000fe400078e020b */
[----:B------:R-:W-:-:S07]  /*24f0*/  IMAD R8, R3, R2, R8 ;  /* 0x0000000203087224 */ /* 0x000fce00078e0208 */
.L_x_41:
[----:B------:R-:W-:Y:S01]  /*2500*/  VIADD R14, R14, 0x1 ;  /* 0x000000010e0e7836 */ /* 0x000fe20000000000 */
[----:B------:R-:W-:Y:S01]  /*2510*/  PLOP3.LUT P1, PT, PT, PT, PT, 0x80, 0x8 ;  /* 0x000000000008781c */ /* 0x000fe20003f2f070 */
[----:B------:R-:W-:Y:S02]  /*2520*/  IMAD.IADD R93, R11, 0x1, R92 ;  /* 0x000000010b5d7824 */ /* 0x000fe400078e025c */
[----:B------:R-:W-:Y:S01]  /*2530*/  IMAD.IADD R94, R8, 0x1, R81 ;  /* 0x00000001085e7824 */ /* 0x000fe200078e0251 */
[----:B------:R-:W-:-:S04]  /*2540*/  ISETP.NE.AND P0, PT, R14, 0x2, PT ;  /* 0x000000020e00780c */ /* 0x000fc80003f05270 */
[----:B------:R-:W-:Y:S02]  /*2550*/  SEL R2, RZ, 0x1, P0 ;  /* 0x00000001ff027807 */ /* 0x000fe40000000000 */
[----:B------:R-:W-:Y:S02]  /*2560*/  SEL R14, R14, RZ, P0 ;  /* 0x000000ff0e0e7207 */ /* 0x000fe40000000000 */
[----:B------:R-:W-:Y:S01]  /*2570*/  LOP3.LUT R13, R13, R2, RZ, 0x3c, !PT ;  /* 0x000000020d0d7212 */ /* 0x000fe200078e3cff */
[----:B------:R-:W-:Y:S06]  /*2580*/  @P2 BRA `(.L_x_42) ;  /* 0xfffffff000582947 */ /* 0x000fec000383ffff */
[----:B------:R-:W-:Y:S01]  /*2590*/  UIADD3 UR4, UPT, UPT, UR4, 0x18, URZ ;  /* 0x0000001804047890 */ /* 0x000fe2000fffe0ff */
[----:B------:R-:W-:-:S03]  /*25a0*/  SHF.L.U32 R3, R15, 0x1f, RZ ;  /* 0x0000001f0f037819 */ /* 0x000fc600000006ff */
[----:B------:R-:W-:-:S09]  /*25b0*/  ULEA UR5, UR13, UR4, 0x3 ;  /* 0x000000040d057291 */ /* 0x000fd2000f8e18ff */
[----:B------:R-:W1:Y:S02]  /*25c0*/  SYNCS.PHASECHK.TRANS64.TRYWAIT P0, [UR5], R3 ;  /* 0x00000003ff0075a7 */ /* 0x000e640008001105 */
[----:B-1----:R-:W-:Y:S05]  /*25d0*/  @!P0 BRA `(.L_x_43) ;  /* 0x00000040009c8947 */ /* 0x002fea0003800000 */
.L_x_117:
[----:B------:R-:W-:-:S04]  /*25e0*/  UIADD3 UR6, UPT, UPT, UR13, 0x1, URZ ;  /* 0x000000010d067890 */ /* 0x000fc8000fffe0ff */
[----:B------:R-:W-:-:S04]  /*25f0*/  UISETP.NE.AND UP0, UPT, UR6, 0x3, UPT ;  /* 0x000000030600788c */ /* 0x000fc8000bf05270 */
[----:B------:R-:W-:Y:S02]  /*2600*/  USEL UR7, URZ, 0x1, UP0 ;  /* 0x00000001ff077887 */ /* 0x000fe40008000000 */
[----:B------:R-:W-:-:S04]  /*2610*/  USEL UR6, UR6, URZ, UP0 ;  /* 0x000000ff06067287 */ /* 0x000fc80008000000 */
[----:B------:R-:W-:Y:S01]  /*2620*/  ULEA UR5, UR6, UR4, 0x3 ;  /* 0x0000000406057291 */ /* 0x000fe2000f8e18ff */
[----:B------:R-:W-:-:S04]  /*2630*/  LOP3.LUT R15, R15, UR7, RZ, 0x3c, !PT ;  /* 0x000000070f0f7c12 */ /* 0x000fc8000f8e3cff */
[----:B-1----:R-:W-:-:S04]  /*2640*/  SHF.L.U32 R3, R15, 0x1f, RZ ;  /* 0x0000001f0f037819 */ /* 0x002fc800000006ff */
[----:B------:R-:W1:Y:S02]  /*2650*/  SYNCS.PHASECHK.TRANS64.TRYWAIT P0, [UR5], R3 ;  /* 0x00000003ff0075a7 */ /* 0x000e640008001105 */
[----:B-1----:R-:W-:Y:S05]  /*2660*/  @!P0 BRA `(.L_x_44) ;  /* 0x0000004000908947 */ /* 0x002fea0003800000 */
.L_x_119:
[----:B------:R-:W-:-:S04]  /*2670*/  UIADD3 UR6, UPT, UPT, UR6, 0x1, URZ ;  /* 0x0000000106067890 */ /* 0x000fc8000fffe0ff */
[----:B------:R-:W-:-:S04]  /*2680*/  UISETP.NE.AND UP0, UPT, UR6, 0x3, UPT ;  /* 0x000000030600788c */ /* 0x000fc8000bf05270 */
[----:B------:R-:W-:Y:S02]  /*2690*/  USEL UR5, URZ, 0x1, UP0 ;  /* 0x00000001ff057887 */ /* 0x000fe40008000000 */
[----:B------:R-:W-:-:S04]  /*26a0*/  USEL UR6, UR6, URZ, UP0 ;  /* 0x000000ff06067287 */ /* 0x000fc80008000000 */
[----:B------:R-:W-:Y:S01]  /*26b0*/  ULEA UR6, UR6, UR4, 0x3 ;  /* 0x0000000406067291 */ /* 0x000fe2000f8e18ff */
[----:B-1----:R-:W-:-:S04]  /*26c0*/  LOP3.LUT R3, R15, UR5, RZ, 0x3c, !PT ;  /* 0x000000050f037c12 */ /* 0x002fc8000f8e3cff */
[----:B------:R-:W-:Y:S01]  /*26d0*/  SHF.L.U32 R3, R3, 0x1f, RZ ;  /* 0x0000001f03037819 */ /* 0x000fe200000006ff */
[----:B---3--:R-:W-:-:S07]  /*26e0*/  IMAD.U32 R0, RZ, RZ, UR6 ;  /* 0x00000006ff007e24 */ /* 0x008fce000f8e00ff */
.L_x_45:
[----:B-1----:R1:W2:Y:S02]  /*26f0*/  SYNCS.PHASECHK.TRANS64.TRYWAIT P0, [R0+URZ], R3 ;  /* 0x00000003000075a7 */ /* 0x0022a400080011ff */
[----:B--2---:R-:W-:Y:S05]  /*2700*/  @!P0 NANOSLEEP.SYNCS 0x989680 ;  /* 0x009896800000895d */ /* 0x004fea0003900000 */
[----:B------:R-:W2:Y:S02]  /*2710*/  @!P0 SYNCS.PHASECHK.TRANS64 P0, [R0+URZ], R3 ;  /* 0x00000003000085a7 */ /* 0x000ea400080010ff */
[----:B--2---:R-:W-:Y:S05]  /*2720*/  @P0 EXIT ;  /* 0x000000000000094d */ /* 0x004fea0003800000 */
[----:B------:R-:W-:Y:S05]  /*2730*/  BRA `(.L_x_45) ;  /* 0xfffffffc00ec7947 */ /* 0x000fea000383ffff */
.L_x_22:
[----:B------:R-:W-:-:S04]  /*2740*/  UISETP.NE.AND UP1, UPT, UR37, URZ, UPT ;  /* 0x000000ff2500728c */ /* 0x000fc8000bf25270 */
[----:B------:R-:W-:-:S09]  /*2750*/  UISETP.NE.OR UP1, UPT, UR10, 0x1, UP1 ;  /* 0x000000010a00788c */ /* 0x000fd20008f25670 */
[----:B------:R-:W-:Y:S05]  /*2760*/  BRA.U UP1, `(.L_x_46) ;  /* 0x00000005014c7547 */ /* 0x000fea000b800000 */
[----:B------:R-:W-:Y:S01]  /*2770*/  HFMA2 R11, -RZ, RZ, 0, 0 ;  /* 0x00000000ff0b7431 */ /* 0x000fe200000001ff */
[----:B------:R-:W-:Y:S01]  /*2780*/  ISETP.GE.U32.AND P2, PT, R10, 0x2, PT ;  /* 0x000000020a00780c */ /* 0x000fe20003f46070 */
[----:B------:R-:W-:Y:S01]  /*2790*/  IMAD.MOV.U32 R12, RZ, RZ, 0x1 ;  /* 0x00000001ff0c7424 */ /* 0x000fe200078e00ff */
[----:B------:R-:W-:Y:S01]  /*27a0*/  CS2R R8, SRZ ;  /* 0x0000000000087805 */ /* 0x000fe2000001ff00 */
[----:B------:R-:W-:Y:S01]  /*27b0*/  IMAD.MOV.U32 R3, RZ, RZ, RZ ;  /* 0x000000ffff037224 */ /* 0x000fe200078e00ff */
[----:B------:R-:W-:Y:S01]  /*27c0*/  UMOV UR4, 0x400 ;  /* 0x0000040000047882 */ /* 0x000fe20000000000 */
[----:B------:R-:W-:Y:S01]  /*27d0*/  UMOV UR6, URZ ;  /* 0x000000ff00067c82 */ /* 0x000fe20008000000 */
[----:B------:R-:W-:-:S12]  /*27e0*/  ULEA UR37, UR37, UR4, 0x18 ;  /* 0x0000000425257291 */ /* 0x000fd8000f8ec0ff */
.L_x_50:
[----:B------:R-:W-:Y:S02]  /*27f0*/  LEA R0, R3, UR37, 0x3 ;  /* 0x0000002503007c11 */ /* 0x000fe4000f8e18ff */
[----:B------:R-:W-:-:S03]  /*2800*/  SHF.L.U32 R5, R8, 0x1f, RZ ;  /* 0x0000001f08057819 */ /* 0x000fc600000006ff */
[----:B------:R-:W-:Y:S01]  /*2810*/  VIADD R4, R0, 0xc0 ;  /* 0x000000c000047836 */ /* 0x000fe20000000000 */
[----:B------:R-:W1:Y:S02]  /*2820*/  SYNCS.PHASECHK.TRANS64.TRYWAIT P0, [R0+URZ+0xb0], R5 ;  /* 0x0000b005000075a7 */ /* 0x000e6400080011ff */
[----:B-1----:R-:W-:Y:S05]  /*2830*/  @!P0 BRA `(.L_x_47) ;  /* 0x0000004000348947 */ /* 0x002fea0003800000 */
.L_x_120:
[----:B------:R-:W-:Y:S01]  /*2840*/  ULEA UR5, UR6, UR37, 0x3 ;  /* 0x0000002506057291 */ /* 0x000fe2000f8e18ff */
[----:B------:R-:W-:Y:S01]  /*2850*/  PRMT R4, RZ, 0x654, R4 ;  /* 0x00000654ff047816 */ /* 0x000fe20000000004 */
[----:B-1----:R-:W-:Y:S01]  /*2860*/  @!P2 IMAD.MOV.U32 R5, RZ, RZ, 0x10 ;  /* 0x00000010ff05a424 */ /* 0x002fe200078e00ff */
[----:B------:R-:W-:Y:S01]  /*2870*/  SHF.L.U32 R7, R12, 0x1f, RZ ;  /* 0x0000001f0c077819 */ /* 0x000fe200000006ff */
[----:B------:R-:W-:Y:S01]  /*2880*/  UIADD3 UR4, UPT, UPT, UR5, 0x50, URZ ;  /* 0x0000005005047890 */ /* 0x000fe2000fffe0ff */
[----:B------:R1:W-:Y:S05]  /*2890*/  SYNCS.ARRIVE.TRANS64.RED.A1T0 RZ, [R4+URZ], RZ ;  /* 0x000000ff04ff79a7 */ /* 0x0003ea00081004ff */
[----:B------:R-:W-:Y:S01]  /*28a0*/  IMAD.U32 R13, RZ, RZ, UR4 ;  /* 0x00000004ff0d7e24 */ /* 0x000fe2000f8e00ff */
[----:B------:R-:W2:Y:S04]  /*28b0*/  SYNCS.PHASECHK.TRANS64.TRYWAIT P0, [UR5+0x60], R7 ;  /* 0x00006007ff0075a7 */ /* 0x000ea80008001105 */
[----:B------:R-:W-:Y:S01]  /*28c0*/  PRMT R13, R10, 0x654, R13 ;  /* 0x000006540a0d7816 */ /* 0x000fe2000000000d */
[----:B-12---:R-:W-:Y:S06]  /*28d0*/  @!P0 BRA `(.L_x_48) ;  /* 0x0000004000208947 */ /* 0x006fec0003800000 */
.L_x_122:
[----:B------:R-:W-:Y:S01]  /*28e0*/  ULEA UR4, UR6, UR37, 0x4 ;  /* 0x0000002506047291 */ /* 0x000fe2000f8e20ff */
[----:B------:R-:W-:Y:S01]  /*28f0*/  SEL R2, R13, R2, !P2 ;  /* 0x000000020d027207 */ /* 0x000fe20005000000 */
[----:B------:R-:W-:Y:S01]  /*2900*/  UIADD3 UR5, UPT, UPT, UR5, 0x50, URZ ;  /* 0x0000005005057890 */ /* 0x000fe2000fffe0ff */
[----:B-1----:R-:W-:Y:S01]  /*2910*/  LEA R0, R11, UR37, 0x3 ;  /* 0x000000250b007c11 */ /* 0x002fe2000f8e18ff */
[----:B------:R-:W-:Y:S01]  /*2920*/  UIADD3 UR4, UPT, UPT, UR4, 0xe0, URZ ;  /* 0x000000e004047890 */ /* 0x000fe2000fffe0ff */
[----:B------:R1:W-:Y:S01]  /*2930*/  @!P2 SYNCS.ARRIVE.TRANS64.RED RZ, [R2+URZ], R5 ;  /* 0x0000000502ffa9a7 */ /* 0x0003e200080004ff */
[----:B------:R-:W-:Y:S01]  /*2940*/  UIADD3 UR6, UPT, UPT, UR6, 0x1, URZ ;  /* 0x0000000106067890 */ /* 0x000fe2000fffe0ff */
[----:B------:R-:W-:-:S03]  /*2950*/  VIADD R3, R3, 0x1 ;  /* 0x0000000103037836 */ /* 0x000fc60000000000 */
[----:B------:R-:W-:Y:S02]  /*2960*/  UISETP.NE.AND UP0, UPT, UR6, 0x2, UPT ;  /* 0x000000020600788c */ /* 0x000fe4000bf05270 */
[----:B------:R-:W-:Y:S01]  /*2970*/  ISETP.NE.AND P0, PT, R3, 0x2, PT ;  /* 0x000000020300780c */ /* 0x000fe20003f05270 */
[----:B------:R-:W-:Y:S06]  /*2980*/  UGETNEXTWORKID.BROADCAST [UR4], [UR5] ;  /* 0x00000000040073ca */ /* 0x000fec0008000100 */
[----:B------:R-:W-:Y:S02]  /*2990*/  USEL UR4, URZ, 0x1, UP0 ;  /* 0x00000001ff047887 */ /* 0x000fe40008000000 */
[----:B------:R-:W-:-:S04]  /*29a0*/  USEL UR6, UR6, URZ, UP0 ;  /* 0x000000ff06067287 */ /* 0x000fc80008000000 */
[----:B------:R-:W-:Y:S02]  /*29b0*/  LOP3.LUT R12, R12, UR4, RZ, 0x3c, !PT ;  /* 0x000000040c0c7c12 */ /* 0x000fe4000f8e3cff */
[----:B-1----:R-:W-:-:S04]  /*29c0*/  SHF.L.U32 R5, R9, 0x1f, RZ ;  /* 0x0000001f09057819 */ /* 0x002fc800000006ff */
[----:B------:R-:W1:Y:S02]  /*29d0*/  SYNCS.PHASECHK.TRANS64.TRYWAIT P1, [R0+URZ+0x50], R5 ;  /* 0x00005005000075a7 */ /* 0x000e6400080211ff */
[----:B-1----:R-:W-:Y:S05]  /*29e0*/  @!P1 BRA `(.L_x_49) ;  /* 0x0000003c00f49947 */ /* 0x002fea0003800000 */
.L_x_123:
[----:B------:R-:W-:Y:S01]  /*29f0*/  LEA R4, R11, UR37, 0x4 ;  /* 0x000000250b047c11 */ /* 0x000fe2000f8e20ff */
[----:B-1----:R-:W-:Y:S01]  /*2a00*/  VIADD R0, R0, 0x60 ;  /* 0x0000006000007836 */ /* 0x002fe20000000000 */
[----:B------:R-:W-:Y:S01]  /*2a10*/  SEL R3, R3, RZ, P0 ;  /* 0x000000ff03037207 */ /* 0x000fe20000000000 */
[----:B------:R-:W-:-:S03]  /*2a20*/  VIADD R11, R11, 0x1 ;  /* 0x000000010b0b7836 */ /* 0x000fc60000000000 */
[----:B------:R-:W1:Y:S01]  /*2a30*/  LDS.128 R4, [R4+0xe0] ;  /* 0x0000e00004047984 */ /* 0x000e620000000c00 */
[----:B------:R-:W-:Y:S02]  /*2a40*/  PRMT R0, RZ, 0x654, R0 ;  /* 0x00000654ff007816 */ /* 0x000fe40000000000 */
[C---:B------:R-:W-:Y:S01]  /*2a50*/  ISETP.NE.AND P1, PT, R11.reuse, 0x2, PT ;  /* 0x000000020b00780c */ /* 0x040fe20003f25270 */
[----:B------:R-:W-:Y:S01]  /*2a60*/  @!PT LDS RZ, [RZ] ;  /* 0x00000000fffff984 */ /* 0x000fe20000000800 */
[----:B------:R-:W-:Y:S01]  /*2a70*/  @!PT LDS RZ, [RZ] ;  /* 0x00000000fffff984 */ /* 0x000fe20000000800 */
[----:B------:R-:W-:Y:S01]  /*2a80*/  @!PT LDS RZ, [RZ] ;  /* 0x00000000fffff984 */ /* 0x000fe20000000800 */
[----:B------:R-:W-:Y:S01]  /*2a90*/  @!PT LDS RZ, [RZ] ;  /* 0x00000000fffff984 */ /* 0x000fe20000000800 */
[----:B------:R2:W-:Y:S06]  /*2aa0*/  MEMBAR.ALL.CTA ;  /* 0x0000000000007992 */ /* 0x0005ec0000008000 */
[----:B--2---:R-:W2:Y:S01]  /*2ab0*/  FENCE.VIEW.ASYNC.S ;  /* 0x00000000000073c6 */ /* 0x004ea20000000000 */
[----:B------:R-:W-:Y:S01]  /*2ac0*/  SEL R11, R11, RZ, P1 ;  /* 0x000000ff0b0b7207 */ /* 0x000fe20000800000 */
[----:B--2---:R2:W-:Y:S01]  /*2ad0*/  SYNCS.ARRIVE.TRANS64.RED.A1T0 RZ, [R0+URZ], RZ ;  /* 0x000000ff00ff79a7 */ /* 0x0045e200081004ff */
[----:B-1----:R-:W-:-:S02]  /*2ae0*/  LOP3.LUT P3, RZ, R6, 0x1, RZ, 0xc0, !PT ;  /* 0x0000000106ff7812 */ /* 0x002fc4000786c0ff */
[----:B------:R-:W-:-:S04]  /*2af0*/  SEL R5, RZ, 0x1, P0 ;  /* 0x00000001ff057807 */ /* 0x000fc80000000000 */
[----:B------:R-:W-:Y:S02]  /*2b00*/  LOP3.LUT R8, R8, R5, RZ, 0x3c, !PT ;  /* 0x0000000508087212 */ /* 0x000fe400078e3cff */
[----:B--2---:R-:W-:-:S04]  /*2b10*/  SEL R0, RZ, 0x1, P1 ;  /* 0x00000001ff007807 */ /* 0x004fc80000800000 */
[----:B------:R-:W-:Y:S01]  /*2b20*/  LOP3.LUT R9, R9, R0, RZ, 0x3c, !PT ;  /* 0x0000000009097212 */ /* 0x000fe200078e3cff */
[----:B------:R-:W-:Y:S06]  /*2b30*/  @P3 BRA `(.L_x_50) ;  /* 0xfffffffc002c3947 */ /* 0x000fec000383ffff */
[----:B------:R-:W-:Y:S01]  /*2b40*/  ULEA UR5, UR6, UR37, 0x3 ;  /* 0x0000002506057291 */ /* 0x000fe2000f8e18ff */
[----:B------:R-:W-:-:S08]  /*2b50*/  SHF.L.U32 R3, R12, 0x1f, RZ ;  /* 0x0000001f0c037819 */ /* 0x000fd000000006ff */
[----:B------:R-:W1:Y:S02]  /*2b60*/  SYNCS.PHASECHK.TRANS64 P0, [UR5+0x60], R3 ;  /* 0x00006003ff0075a7 */ /* 0x000e640008001005 */
[----:B-1----:R-:W-:Y:S05]  /*2b70*/  @P0 BRA `(.L_x_51) ;  /* 0x0000000000080947 */ /* 0x002fea0003800000 */
[----:B------:R-:W1:Y:S02]  /*2b80*/  SYNCS.PHASECHK.TRANS64.TRYWAIT P0, [UR5+0x60], R3 ;  /* 0x00006003ff0075a7 */ /* 0x000e640008001105 */
[----:B-1----:R-:W-:Y:S05]  /*2b90*/  @!P0 BRA `(.L_x_52) ;  /* 0x0000003c009c8947 */ /* 0x002fea0003800000 */
.L_x_51:
[----:B------:R-:W-:-:S04]  /*2ba0*/  UIADD3 UR4, UPT, UPT, UR6, 0x1, URZ ;  /* 0x0000000106047890 */ /* 0x000fc8000fffe0ff */
[----:B------:R-:W-:-:S04]  /*2bb0*/  UISETP.NE.AND UP0, UPT, UR4, 0x2, UPT ;  /* 0x000000020400788c */ /* 0x000fc8000bf05270 */
[----:B------:R-:W-:Y:S02]  /*2bc0*/  USEL UR7, URZ, 0x1, UP0 ;  /* 0x00000001ff077887 */ /* 0x000fe40008000000 */
[----:B------:R-:W-:-:S04]  /*2bd0*/  USEL UR4, UR4, URZ, UP0 ;  /* 0x000000ff04047287 */ /* 0x000fc80008000000 */
[----:B------:R-:W-:Y:S01]  /*2be0*/  ULEA UR4, UR4, UR37, 0x3 ;  /* 0x0000002504047291 */ /* 0x000fe2000f8e18ff */
[----:B-1----:R-:W-:-:S04]  /*2bf0*/  LOP3.LUT R3, R12, UR7, RZ, 0x3c, !PT ;  /* 0x000000070c037c12 */ /* 0x002fc8000f8e3cff */
[----:B------:R-:W-:-:S04]  /*2c00*/  SHF.L.U32 R0, R3, 0x1f, RZ ;  /* 0x0000001f03007819 */ /* 0x000fc800000006ff */
[----:B------:R-:W1:Y:S02]  /*2c10*/  SYNCS.PHASECHK.TRANS64 P0, [UR4+0x60], R0 ;  /* 0x00006000ff0075a7 */ /* 0x000e640008001004 */
[----:B-1----:R-:W-:Y:S05]  /*2c20*/  @P0 EXIT ;  /* 0x000000000000094d */ /* 0x002fea0003800000 */
[----:B------:R-:W-:Y:S02]  /*2c30*/  SHF.L.U32 R3, R3, 0x1f, RZ ;  /* 0x0000001f03037819 */ /* 0x000fe400000006ff */
[----:B------:R-:W-:-:S07]  /*2c40*/  MOV R0, UR4 ;  /* 0x0000000400007c02 */ /* 0x000fce0008000f00 */
.L_x_53:
[----:B-1----:R1:W2:Y:S02]  /*2c50*/  SYNCS.PHASECHK.TRANS64.TRYWAIT P0, [R0+URZ+0x60], R3 ;  /* 0x00006003000075a7 */ /* 0x0022a400080011ff */
[----:B--2---:R-:W-:Y:S05]  /*2c60*/  @!P0 NANOSLEEP.SYNCS 0x989680 ;  /* 0x009896800000895d */ /* 0x004fea0003900000 */
[----:B------:R-:W2:Y:S02]  /*2c70*/  @!P0 SYNCS.PHASECHK.TRANS64 P0, [R0+URZ+0x60], R3 ;  /* 0x00006003000085a7 */ /* 0x000ea400080010ff */
[----:B--2---:R-:W-:Y:S05]  /*2c80*/  @P0 EXIT ;  /* 0x000000000000094d */ /* 0x004fea0003800000 */
[----:B------:R-:W-:Y:S05]  /*2c90*/  BRA `(.L_x_53) ;  /* 0xfffffffc00ec7947 */ /* 0x000fea000383ffff */
.L_x_46:
[----:B------:R-:W-:Y:S05]  /*2ca0*/  BRA.U UP4, `(.L_x_54) ;  /* 0x0000001104a07547 */ /* 0x000fea000b800000 */
[----:B------:R-:W-:Y:S01]  /*2cb0*/  UMOV UR6, 0x40 ;  /* 0x0000004000067882 */ /* 0x000fe20000000000 */
[----:B------:R-:W-:Y:S01]  /*2cc0*/  NOP ;  /* 0x0000000000007918 */ /* 0x000fe20000000000 */
[----:B------:R-:W-:Y:S01]  /*2cd0*/  ULEA UR6, UR37, UR6, 0x18 ;  /* 0x0000000625067291 */ /* 0x000fe2000f8ec0ff */
[----:B------:R-:W-:Y:S02]  /*2ce0*/  UMOV UR7, 0x400 ;  /* 0x0000040000077882 */ /* 0x000fe40000000000 */
[----:B------:R-:W-:-:S06]  /*2cf0*/  ULEA UR37, UR37, UR7, 0x18 ;  /* 0x0000000725257291 */ /* 0x000fcc000f8ec0ff */
[----:B------:R-:W1:Y:S02]  /*2d00*/  LDS.U8 R2, [UR6+0x1c] ;  /* 0x00001c06ff027984 */ /* 0x000e640008000000 */
[----:B-1----:R-:W-:-:S13]  /*2d10*/  ISETP.NE.AND P0, PT, R2, RZ, PT ;  /* 0x000000ff0200720c */ /* 0x002fda0003f05270 */
[----:B------:R-:W-:Y:S05]  /*2d20*/  @P0 BRA `(.L_x_55) ;  /* 0x0000000400080947 */ /* 0x000fea0003800000 */
[----:B------:R-:W-:Y:S02]  /*2d30*/  UISETP.NE.U32.AND UP0, UPT, UR5, 0x1, UPT ;  /* 0x000000010500788c */ /* 0x000fe4000bf05070 */
[----:B------:R-:W-:-:S07]  /*2d40*/  UIADD3 UR8, UPT, UPT, UR6, 0x8, URZ ;  /* 0x0000000806087890 */ /* 0x000fce000fffe0ff */
[----:B------:R-:W-:Y:S05]  /*2d50*/  BRA.U !UP0, `(.L_x_56) ;  /* 0x00000001089c7547 */ /* 0x000fea000b800000 */
[----:B------:R-:W-:Y:S01]  /*2d60*/  ELECT P0, URZ, PT ;  /* 0x0000000000ff782f */ /* 0x000fe20003800000 */
[----:B------:R-:W-:-:S12]  /*2d70*/  BSSY B0, `(.L_x_56) ;  /* 0x0000025000007945 */ /* 0x000fd80003800000 */
[----:B------:R-:W-:Y:S05]  /*2d80*/  @!P0 BRA `(.L_x_57) ;  /* 0x00000000008c8947 */ /* 0x000fea0003800000 */
[----:B------:R-:W-:-:S05]  /*2d90*/  UMOV UR7, 0x10 ;  /* 0x0000001000077882 */ /* 0x000fca0000000000 */
[----:B------:R-:W-:Y:S04]  /*2da0*/  DEPBAR.LE SB1, 0x36 ;  /* 0x00009d800000791a */ /* 0x000fe80000000000 */
[----:B------:R-:W1:Y:S02]  /*2db0*/  UTCATOMSWS.2CTA.FIND_AND_SET.ALIGN UP1, UR7, UR7 ;  /* 0x00000007000775e3 */ /* 0x000e640008220800 */
[----:B-1----:R-:W-:Y:S01]  /*2dc0*/  MOV R11, UR7 ;  /* 0x00000007000b7c02 */ /* 0x002fe20008000f00 */
[----:B------:R-:W-:Y:S06]  /*2dd0*/  BRA.U UP1, `(.L_x_58) ;  /* 0x0000000101187547 */ /* 0x000fec000b800000 */
.L_x_59:
[----:B------:R-:W-:Y:S05]  /*2de0*/  NANOSLEEP 0x64 ;  /* 0x000000640000795d */ /* 0x000fea0003800000 */
[----:B------:R-:W-:-:S05]  /*2df0*/  UMOV UR7, 0x10 ;  /* 0x0000001000077882 */ /* 0x000fca0000000000 */
[----:B------:R-:W-:Y:S04]  /*2e00*/  DEPBAR.LE SB1, 0x36 ;  /* 0x00009d800000791a */ /* 0x000fe80000000000 */
[----:B------:R-:W1:Y:S02]  /*2e10*/  UTCATOMSWS.2CTA.FIND_AND_SET.ALIGN UP1, UR7, UR7 ;  /* 0x00000007000775e3 */ /* 0x000e640008220800 */
[----:B-1----:R-:W-:Y:S01]  /*2e20*/  MOV R11, UR7 ;  /* 0x00000007000b7c02 */ /* 0x002fe20008000f00 */
[----:B------:R-:W-:Y:S05]  /*2e30*/  BRA.U !UP1, `(.L_x_59) ;  /* 0xfffffffd09e87547 */ /* 0x000fea000b83ffff */
.L_x_58:
[----:B------:R-:W1:Y:S01]  /*2e40*/  LDS R5, [UR6+0x10] ;  /* 0x00001006ff057984 */ /* 0x000e620008000800 */
[----:B------:R-:W-:Y:S01]  /*2e50*/  IMAD.U32 R3, RZ, RZ, UR37 ;  /* 0x00000025ff037e24 */ /* 0x000fe2000f8e00ff */
[----:B------:R-:W-:-:S03]  /*2e60*/  MOV R2, UR4 ;  /* 0x0000000400027c02 */ /* 0x000fc60008000f00 */
[----:B------:R-:W-:Y:S01]  /*2e70*/  VIADD R3, R3, 0x100 ;  /* 0x0000010003037836 */ /* 0x000fe20000000000 */
[----:B-1----:R-:W-:-:S04]  /*2e80*/  SHF.L.U32 R5, R5, 0x1f, RZ ;  /* 0x0000001f05057819 */ /* 0x002fc800000006ff */
[----:B------:R-:W1:Y:S02]  /*2e90*/  SYNCS.PHASECHK.TRANS64.TRYWAIT P0, [UR6+0x8], R5 ;  /* 0x00000805ff0075a7 */ /* 0x000e640008001106 */
[----:B-1----:R-:W-:Y:S05]  /*2ea0*/  @P0 BRA `(.L_x_60) ;  /* 0x0000000000080947 */ /* 0x002fea0003800000 */
[----:B------:R-:W1:Y:S02]  /*2eb0*/  SYNCS.PHASECHK.TRANS64.TRYWAIT P0, [UR6+0x8], R5 ;  /* 0x00000805ff0075a7 */ /* 0x000e640008001106 */
[----:B-1----:R-:W-:Y:S05]  /*2ec0*/  @!P0 BRA `(.L_x_61) ;  /* 0x0000003800e88947 */ /* 0x002fea0003800000 */
.L_x_60:
[----:B-1----:R-:W-:Y:S01]  /*2ed0*/  HFMA2 R4, -RZ, RZ, 0, 5.9604644775390625e-08 ;  /* 0x00000001ff047431 */ /* 0x002fe200000001ff */
[----:B------:R-:W-:Y:S01]  /*2ee0*/  UPRMT UR7, UR4, 0x654, UR8 ;  /* 0x0000065404077896 */ /* 0x000fe20008000008 */
[----:B------:R-:W-:Y:S01]  /*2ef0*/  IMAD.MOV.U32 R6, RZ, RZ, 0xffff ;  /* 0x0000ffffff067424 */ /* 0x000fe200078e00ff */
[----:B------:R-:W-:Y:S01]  /*2f00*/  PRMT R2, R2, 0x654, R3 ;  /* 0x0000065402027816 */ /* 0x000fe20000000003 */
[----:B------:R-:W-:Y:S02]  /*2f10*/  IMAD.MOV.U32 R5, RZ, RZ, 0x4 ;  /* 0x00000004ff057424 */ /* 0x000fe400078e00ff */
[----:B------:R-:W-:Y:S01]  /*2f20*/  IMAD.SHL.U32 R9, R11, 0x20, RZ ;  /* 0x000000200b097824 */ /* 0x000fe200078e00ff */
[----:B------:R-:W-:Y:S02]  /*2f30*/  MOV R3, UR7 ;  /* 0x0000000700037c02 */ /* 0x000fe40008000f00 */
[-C--:B------:R-:W-:Y:S01]  /*2f40*/  SHF.L.U32 R7, R6, R11.reuse, RZ ;  /* 0x0000000b06077219 */ /* 0x080fe200000006ff */
[----:B------:R1:W-:Y:S01]  /*2f50*/  SYNCS.ARRIVE.TRANS64.RED RZ, [UR7], R5 ;  /* 0x00000005ffff79a7 */ /* 0x0003e20008000407 */
[----:B------:R-:W-:Y:S01]  /*2f60*/  SHF.L.U32 R6, R4, R11, RZ ;  /* 0x0000000b04067219 */ /* 0x000fe200000006ff */
[----:B------:R1:W-:Y:S04]  /*2f70*/  STS [UR37+0x100], R9 ;  /* 0x00010009ff007988 */ /* 0x0003e80008000825 */
[----:B------:R1:W-:Y:S04]  /*2f80*/  STAS [R2.64], R11 ;  /* 0x0000000b02007dbd */ /* 0x0003e8000c0008ff */
[----:B------:R1:W-:Y:S04]  /*2f90*/  ATOMS.OR RZ, [UR6+0x14], R7 ;  /* 0x00001407ffff798c */ /* 0x0003e8000b000006 */
[----:B------:R1:W-:Y:S04]  /*2fa0*/  ATOMS.OR RZ, [UR6+0x18], R6 ;  /* 0x00001806ffff798c */ /* 0x0003e8000b000006 */
[----:B------:R1:W-:Y:S02]  /*2fb0*/  ATOMS.XOR RZ, [UR6+0x10], R4 ;  /* 0x00001004ffff798c */ /* 0x0003e4000b800006 */
.L_x_57:
[----:B------:R-:W-:Y:S05]  /*2fc0*/  BSYNC B0 ;  /* 0x0000000000007941 */ /* 0x000fea0003800000 */
.L_x_56:
[----:B------:R-:W-:Y:S05]  /*2fd0*/  BRA.U UP0, `(.L_x_62) ;  /* 0x00000001006c7547 */ /* 0x000fea000b800000 */
[----:B------:R-:W-:-:S03]  /*2fe0*/  UMOV UR7, 0xffffffff ;  /* 0xffffffff00077882 */ /* 0x000fc60000000000 */
[----:B------:R-:W-:Y:S05]  /*2ff0*/  BRA.DIV UR7, `(.L_x_63) ;  /* 0x0000003a07b47947 */ /* 0x000fea000b800000 */
[----:B------:R-:W-:-:S13]  /*3000*/  ELECT P6, URZ, PT ;  /* 0x0000000000ff782f */ /* 0x000fda00038c0000 */
.L_x_127:
[----:B------:R-:W-:Y:S05]  /*3010*/  @!P6 BRA `(.L_x_62) ;  /* 0x00000000005ce947 */ /* 0x000fea0003800000 */
[----:B-1----:R-:W1:Y:S02]  /*3020*/  LDS R3, [UR6+0x10] ;  /* 0x00001006ff037984 */ /* 0x002e640008000800 */
[----:B-1----:R-:W-:-:S04]  /*3030*/  SHF.L.U32 R3, R3, 0x1f, RZ ;  /* 0x0000001f03037819 */ /* 0x002fc800000006ff */
[----:B------:R-:W1:Y:S02]  /*3040*/  SYNCS.PHASECHK.TRANS64.TRYWAIT P0, [UR6+0x8], R3 ;  /* 0x00000803ff0075a7 */ /* 0x000e640008001106 */
[----:B-1----:R-:W-:Y:S05]  /*3050*/  @P0 BRA `(.L_x_64) ;  /* 0x0000000000080947 */ /* 0x002fea0003800000 */
[----:B------:R-:W1:Y:S02]  /*3060*/  SYNCS.PHASECHK.TRANS64.TRYWAIT P0, [UR6+0x8], R3 ;  /* 0x00000803ff0075a7 */ /* 0x000e640008001106 */
[----:B-1----:R-:W-:Y:S05]  /*3070*/  @!P0 BRA `(.L_x_65) ;  /* 0x0000003800b48947 */ /* 0x002fea0003800000 */
.L_x_64:
[----:B------:R-:W2:Y:S01]  /*3080*/  LDS R5, [UR37+0x100] ;  /* 0x00010025ff057984 */ /* 0x000ea20008000800 */
[----:B-1----:R-:W-:Y:S02]  /*3090*/  HFMA2 R2, -RZ, RZ, 0, 5.9604644775390625e-08 ;  /* 0x00000001ff027431 */ /* 0x002fe400000001ff */
[----:B------:R-:W-:Y:S01]  /*30a0*/  IMAD.MOV.U32 R3, RZ, RZ, 0xffff ;  /* 0x0000ffffff037424 */ /* 0x000fe200078e00ff */
[----:B------:R-:W-:Y:S01]  /*30b0*/  UPRMT UR7, UR4, 0x654, UR8 ;  /* 0x0000065404077896 */ /* 0x000fe20008000008 */
[----:B--2---:R-:W-:-:S03]  /*30c0*/  IMAD.SHL.U32 R4, R5, 0x20, RZ ;  /* 0x0000002005047824 */ /* 0x004fc600078e00ff */
[-C--:B------:R-:W-:Y:S02]  /*30d0*/  SHF.L.U32 R3, R3, R5.reuse, RZ ;  /* 0x0000000503037219 */ /* 0x080fe400000006ff */
[----:B------:R-:W-:Y:S01]  /*30e0*/  SHF.L.U32 R5, R2, R5, RZ ;  /* 0x0000000502057219 */ /* 0x000fe200000006ff */
[----:B------:R2:W-:Y:S04]  /*30f0*/  STS [UR37+0x100], R4 ;  /* 0x00010004ff007988 */ /* 0x0005e80008000825 */
[----:B------:R2:W-:Y:S04]  /*3100*/  ATOMS.OR RZ, [UR6+0x14], R3 ;  /* 0x00001403ffff798c */ /* 0x0005e8000b000006 */
[----:B------:R2:W-:Y:S01]  /*3110*/  ATOMS.OR RZ, [UR6+0x18], R5 ;  /* 0x00001805ffff798c */ /* 0x0005e2000b000006 */
[----:B------:R-:W-:Y:S03]  /*3120*/  SYNCS.ARRIVE.TRANS64.RED.A1T0 RZ, [UR7], RZ ;  /* 0x000000ffffff79a7 */ /* 0x000fe60008100407 */
[----:B------:R2:W-:Y:S01]  /*3130*/  ATOMS.XOR RZ, [UR6+0x10], R2 ;  /* 0x00001002ffff798c */ /* 0x0005e2000b800006 */
[----:B------:R-:W-:Y:S05]  /*3140*/  BRA `(.L_x_62) ;  /* 0x0000000000107947 */ /* 0x000fea0003800000 */
.L_x_55:
[----:B------:R-:W-:-:S05]  /*3150*/  MOV R2, 0xffffffff ;  /* 0xffffffff00027802 */ /* 0x000fca0000000f00 */
[----:B------:R1:W-:Y:S02]  /*3160*/  STS [UR37+0x100], R2 ;  /* 0x00010002ff007988 */ /* 0x0003e40008000825 */
[----:B-1----:R-:W-:Y:S02]  /*3170*/  MOV R2, 0x3190 ;  /* 0x0000319000027802 */ /* 0x002fe40000000f00 */
[----:B-----5:R-:W-:Y:S05]  /*3180*/  CALL.REL.NOINC `($__internal_1_$__cuda_sm10x_tcgen05_guardrail_trap_phase_invalid_during_alloc) ;  /* 0x0000003c00bc7944 */ /* 0x020fea0003c00000 */
.L_x_62:
[----:B------:R-:W-:Y:S05]  /*3190*/  WARPSYNC.ALL ;  /* 0x0000000000007948 */ /* 0x000fea0003800000 */
[----:B------:R-:W3:Y:S01]  /*31a0*/  S2UR UR8, SR_CgaCtaId ;  /* 0x00000000000879c3 */ /* 0x000ee20000008800 */
[----:B------:R-:W-:Y:S01]  /*31b0*/  UMOV UR6, 0x400 ;  /* 0x0000040000067882 */ /* 0x000fe20000000000 */
[----:B------:R-:W-:-:S06]  /*31c0*/  NOP ;  /* 0x0000000000007918 */ /* 0x000fcc0000000000 */
[----:B------:R-:W-:Y:S06]  /*31d0*/  BAR.ARV 0x6, 0xa0 ;  /* 0x0182800000007b1d */ /* 0x000fec0000002000 */
[----:B------:R-:W-:Y:S01]  /*31e0*/  LOP3.LUT R0, R0, 0xffff, RZ, 0xc0, !PT ;  /* 0x0000ffff00007812 */ /* 0x000fe200078ec0ff */
[----:B-1----:R-:W-:Y:S01]  /*31f0*/  IMAD.MOV.U32 R9, RZ, RZ, 0x1 ;  /* 0x00000001ff097424 */ /* 0x002fe200078e00ff */
[----:B------:R-:W-:Y:S01]  /*3200*/  LOP3.LUT R8, R8, 0xffff, RZ, 0xc0, !PT ;  /* 0x0000ffff08087812 */ /* 0x000fe200078ec0ff */
[----:B------:R-:W-:Y:S01]  /*3210*/  UMOV UR22, URZ ;  /* 0x000000ff00167c82 */ /* 0x000fe20008000000 */
[----:B------:R-:W-:Y:S01]  /*3220*/  R2UR UR12, R0 ;  /* 0x00000000000c72ca */ /* 0x000fe200000e0000 */
[----:B------:R-:W-:Y:S01]  /*3230*/  UMOV UR21, URZ ;  /* 0x000000ff00157c82 */ /* 0x000fe20008000000 */
[----:B------:R-:W-:Y:S01]  /*3240*/  R2UR UR13, R8 ;  /* 0x00000000080d72ca */ /* 0x000fe200000e0000 */
[----:B------:R-:W-:Y:S01]  /*3250*/  IMAD.MOV.U32 R8, RZ, RZ, RZ ;  /* 0x000000ffff087224 */ /* 0x000fe200078e00ff */
[----:B------:R-:W-:Y:S01]  /*3260*/  UMOV UR20, URZ ;  /* 0x000000ff00147c82 */ /* 0x000fe20008000000 */
[----:B------:R-:W-:-:S02]  /*3270*/  UISETP.NE.AND UP2, UPT, UR5, URZ, UPT ;  /* 0x000000ff0500728c */ /* 0x000fc4000bf45270 */
[----:B---3--:R-:W-:Y:S01]  /*3280*/  ULEA UR8, UR8, UR6, 0x18 ;  /* 0x0000000608087291 */ /* 0x008fe2000f8ec0ff */
[----:B------:R-:W1:Y:S03]  /*3290*/  LDCU UR6, c[0x0][0x38c] ;  /* 0x00007180ff0677ac */ /* 0x000e660008000800 */
[----:B------:R-:W-:Y:S02]  /*32a0*/  UIADD3 UR14, UPT, UPT, UR8, 0x2400, URZ ;  /* 0x00002400080e7890 */ /* 0x000fe4000fffe0ff */
[----:B------:R-:W-:-:S03]  /*32b0*/  UIADD3 UR15, UPT, UPT, UR8, 0x5400, URZ ;  /* 0x00005400080f7890 */ /* 0x000fc6000fffe0ff */
[----:B--2---:R-:W2:Y:S01]  /*32c0*/  LDS R2, [UR8+0x100] ;  /* 0x00010008ff027984 */ /* 0x004ea20008000800 */
[----:B------:R-:W-:Y:S02]  /*32d0*/  USHF.R.U32.HI UR14, URZ, 0x4, UR14 ;  /* 0x00000004ff0e7899 */ /* 0x000fe4000801160e */
[----:B------:R-:W-:Y:S02]  /*32e0*/  USHF.R.U32.HI UR15, URZ, 0x4, UR15 ;  /* 0x00000004ff0f7899 */ /* 0x000fe4000801160f */
[----:B------:R-:W-:Y:S02]  /*32f0*/  ULOP3.LUT UR14, UR14, 0x3fff, URZ, 0xc0, !UPT ;  /* 0x00003fff0e0e7892 */ /* 0x000fe4000f8ec0ff */
[----:B------:R-:W-:Y:S02]  /*3300*/  ULOP3.LUT UR15, UR15, 0x3fff, URZ, 0xc0, !UPT ;  /* 0x00003fff0f0f7892 */ /* 0x000fe4000f8ec0ff */
[----:B------:R-:W-:Y:S02]  /*3310*/  ULOP3.LUT UR14, UR14, 0x10000, URZ, 0xfc, !UPT ;  /* 0x000100000e0e7892 */ /* 0x000fe4000f8efcff */
[----:B-1----:R-:W-:-:S02]  /*3320*/  UIADD3 UR6, UPT, UPT, UR6, 0x3f, URZ ;  /* 0x0000003f06067890 */ /* 0x002fc4000fffe0ff */
[----:B------:R-:W-:Y:S02]  /*3330*/  ULOP3.LUT UR15, UR15, 0x10000, URZ, 0xfc, !UPT ;  /* 0x000100000f0f7892 */ /* 0x000fe4000f8efcff */
[----:B------:R-:W-:Y:S01]  /*3340*/  USHF.R.S32.HI UR7, URZ, 0x1f, UR6 ;  /* 0x0000001fff077899 */ /* 0x000fe20008011406 */
[----:B------:R-:W-:Y:S01]  /*3350*/  UMOV UR28, 0x0 ;  /* 0x00000000001c7882 */ /* 0x000fe20000000000 */
[----:B------:R-:W-:Y:S02]  /*3360*/  UMOV UR29, 0x8100490 ;  /* 0x08100490001d7882 */ /* 0x000fe40000000000 */
[----:B------:R-:W-:Y:S01]  /*3370*/  ULEA.HI UR7, UR7, UR6, URZ, 0x6 ;  /* 0x0000000607077291 */ /* 0x000fe2000f8f30ff */
[----:B------:R-:W-:Y:S01]  /*3380*/  UMOV UR26, 0x0 ;  /* 0x00000000001a7882 */ /* 0x000fe20000000000 */
[----:B------:R-:W-:Y:S02]  /*3390*/  UMOV UR27, 0x8100490 ;  /* 0x08100490001b7882 */ /* 0x000fe40000000000 */
[----:B------:R-:W-:-:S04]  /*33a0*/  USHF.R.S32.HI UR7, URZ, 0x6, UR7 ;  /* 0x00000006ff077899 */ /* 0x000fc80008011407 */
[----:B------:R-:W-:-:S04]  /*33b0*/  UISETP.LT.AND UP0, UPT, UR7, 0x1, UPT ;  /* 0x000000010700788c */ /* 0x000fc8000bf01270 */
[----:B------:R-:W-:Y:S01]  /*33c0*/  USEL UR23, UR7, 0x1, !UP0 ;  /* 0x0000000107177887 */ /* 0x000fe2000c000000 */
[----:B--2---:R-:W-:Y:S02]  /*33d0*/  R2UR UR24, R2 ;  /* 0x00000000021872ca */ /* 0x004fe400000e0000 */
[----:B------:R-:W-:-:S13]  /*33e0*/  CS2R R2, SRZ ;  /* 0x0000000000027805 */ /* 0x000fda000001ff00 */
.L_x_73:
[C---:B------:R-:W-:Y:S02]  /*33f0*/  LEA R0, R8.reuse, UR8, 0x3 ;  /* 0x0000000808007c11 */ /* 0x040fe4000f8e18ff */
[----:B------:R-:W-:Y:S02]  /*3400*/  SHF.L.U32 R5, R3, 0x1f, RZ ;  /* 0x0000001f03057819 */ /* 0x000fe400000006ff */
[----:B------:R-:W-:Y:S02]  /*3410*/  LEA R4, R8, UR8, 0x4 ;  /* 0x0000000808047c11 */ /* 0x000fe4000f8e20ff */
[----:B------:R-:W1:Y:S02]  /*3420*/  SYNCS.PHASECHK.TRANS64.TRYWAIT P0, [R0+URZ+0x50], R5 ;  /* 0x00005005000075a7 */ /* 0x000e6400080011ff */
[----:B-1-34-:R-:W-:Y:S05]  /*3430*/  @!P0 BRA `(.L_x_66) ;  /* 0x0000003400dc8947 */ /* 0x01afea0003800000 */
.L_x_128:
[----:B-1----:R-:W1:Y:S01]  /*3440*/  LDS.128 R4, [R4+0xe0] ;  /* 0x0000e00004047984 */ /* 0x002e620000000c00 */
[----:B------:R-:W-:Y:S02]  /*3450*/  VIADD R0, R0, 0x60 ;  /* 0x0000006000007836 */ /* 0x000fe40000000000 */
[----:B------:R-:W-:Y:S01]  /*3460*/  VIADD R8, R8, 0x1 ;  /* 0x0000000108087836 */ /* 0x000fe20000000000 */
[----:B------:R-:W-:Y:S01]  /*3470*/  @!PT LDS RZ, [RZ] ;  /* 0x00000000fffff984 */ /* 0x000fe20000000800 */
[----:B------:R-:W-:Y:S01]  /*3480*/  @!PT LDS RZ, [RZ] ;  /* 0x00000000fffff984 */ /* 0x000fe20000000800 */
[----:B------:R-:W-:Y:S01]  /*3490*/  @!PT LDS RZ, [RZ] ;  /* 0x00000000fffff984 */ /* 0x000fe20000000800 */
[----:B------:R-:W-:Y:S01]  /*34a0*/  @!PT LDS RZ, [RZ] ;  /* 0x00000000fffff984 */ /* 0x000fe20000000800 */
[----:B------:R2:W-:Y:S06]  /*34b0*/  MEMBAR.ALL.CTA ;  /* 0x0000000000007992 */ /* 0x0005ec0000008000 */
[----:B--2---:R-:W2:Y:S01]  /*34c0*/  FENCE.VIEW.ASYNC.S ;  /* 0x00000000000073c6 */ /* 0x004ea20000000000 */
[----:B------:R-:W-:-:S04]  /*34d0*/  PRMT R0, RZ, 0x654, R0 ;  /* 0x00000654ff007816 */ /* 0x000fc80000000000 */
[----:B--2---:R2:W-:Y:S01]  /*34e0*/  SYNCS.ARRIVE.TRANS64.RED.A1T0 RZ, [R0+URZ], RZ ;  /* 0x000000ff00ff79a7 */ /* 0x0045e200081004ff */
[----:B-1----:R-:W-:Y:S01]  /*34f0*/  LOP3.LUT P1, RZ, R6, 0x1, RZ, 0xc0, !PT ;  /* 0x0000000106ff7812 */ /* 0x002fe2000782c0ff */
[----:B--2---:R-:W-:-:S12]  /*3500*/  BRA.U UP2, `(.L_x_67) ;  /* 0x0000000102e07547 */ /* 0x004fd8000b800000 */
[----:B------:R-:W1:Y:S01]  /*3510*/  LDCU UR6, c[0x0][0x38c] ;  /* 0x00007180ff0677ac */ /* 0x000e620008000800 */
[----:B------:R-:W-:Y:S02]  /*3520*/  PLOP3.LUT P2, PT, PT, PT, PT, 0x80, 0x8 ;  /* 0x000000000008781c */ /* 0x000fe40003f4f070 */
[----:B------:R-:W-:Y:S01]  /*3530*/  SHF.L.U32 R5, R9, 0x1f, RZ ;  /* 0x0000001f09057819 */ /* 0x000fe200000006ff */
[----:B------:R-:W-:Y:S02]  /*3540*/  ULEA UR10, UR22, UR8, 0x3 ;  /* 0x00000008160a7291 */ /* 0x000fe4000f8e18ff */
[----:B------:R-:W-:Y:S02]  /*3550*/  ULEA UR11, UR22, UR24, 0x5 ;  /* 0x00000018160b7291 */ /* 0x000fe4000f8e28ff */
[----:B-1----:R-:W-:-:S06]  /*3560*/  UISETP.GE.AND UP0, UPT, UR6, 0x1, UPT ;  /* 0x000000010600788c */ /* 0x002fcc000bf06270 */
[----:B------:R-:W-:-:S05]  /*3570*/  PLOP3.LUT P0, PT, PT, PT, UP0, 0x80, 0x8 ;  /* 0x000000000008781c */ /* 0x000fca0003f0f008 */
[----:B------:R-:W-:-:S08]  /*3580*/  @UP0 ULEA UR6, UR21, UR8, 0x3 ;  /* 0x0000000815060291 */ /* 0x000fd0000f8e18ff */
[----:B------:R-:W-:-:S04]  /*3590*/  @P0 SHF.L.U32 R0, R2, 0x1f, RZ ;  /* 0x0000001f02000819 */ /* 0x000fc800000006ff */
[----:B------:R1:W2:Y:S01]  /*35a0*/  @P0 SYNCS.PHASECHK.TRANS64.TRYWAIT P2, [UR6], R0 ;  /* 0x00000000ff0005a7 */ /* 0x0002a20008041106 */
[----:B------:R-:W3:Y:S02]  /*35b0*/  SYNCS.PHASECHK.TRANS64.TRYWAIT P0, [UR10+0x90], R5 ;  /* 0x00009005ff0075a7 */ /* 0x000ee4000800110a */
[----:B-123--:R-:W-:Y:S05]  /*35c0*/  @!P0 BRA `(.L_x_68) ;  /* 0x00000034008c8947 */ /* 0x00efea0003800000 */
.L_x_130:
[----:B------:R-:W-:Y:S01]  /*35d0*/  UMOV UR19, UR20 ;  /* 0x0000001400137c82 */ /* 0x000fe20008000000 */
[----:B------:R-:W-:Y:S05]  /*35e0*/  BRA.U !UP0, `(.L_x_69) ;  /* 0x0000000108987547 */ /* 0x000fea000b800000 */
[----:B------:R-:W-:Y:S02]  /*35f0*/  UIADD3 UR19, UPT, UPT, UR23, UR20, URZ ;  /* 0x0000001417137290 */ /* 0x000fe4000fffe0ff */
[----:B------:R-:W-:Y:S01]  /*3600*/  UPLOP3.LUT UP3, UPT, UPT, UPT, UPT, 0x40, 0x4 ;  /* 0x000000000004789c */ /* 0x000fe20003f6e870 */
[----:B------:R-:W-:Y:S01]  /*3610*/  UMOV UR18, UR7 ;  /* 0x0000000700127c82 */ /* 0x000fe20008000000 */
[----:B------:R-:W-:-:S09]  /*3620*/  UMOV UR17, UR21 ;  /* 0x0000001500117c82 */ /* 0x000fd20008000000 */
.L_x_72:
[----:B--2---:R-:W-:Y:S01]  /*3630*/  ULEA UR9, UR17, UR8, 0x3 ;  /* 0x0000000811097291 */ /* 0x004fe2000f8e18ff */
[----:B---3--:R-:W-:Y:S11]  /*3640*/  @P2 BRA `(.L_x_70) ;  /* 0x00000000000c2947 */ /* 0x008ff60003800000 */
[----:B-1----:R-:W-:Y:S04]  /*3650*/  SHF.L.U32 R5, R2, 0x1f, RZ ;  /* 0x0000001f02057819 */ /* 0x002fe800000006ff */
[----:B------:R-:W1:Y:S02]  /*3660*/  SYNCS.PHASECHK.TRANS64.TRYWAIT P0, [UR9], R5 ;  /* 0x00000005ff0075a7 */ /* 0x000e640008001109 */
[----:B-1----:R-:W-:Y:S05]  /*3670*/  @!P0 BRA `(.L_x_71) ;  /* 0x0000003400788947 */ /* 0x002fea0003800000 */
.L_x_70:
[----:B------:R-:W-:Y:S01]  /*3680*/  UISETP.NE.AND UP0, UPT, UR18, 0x1, UPT ;  /* 0x000000011200788c */ /* 0x000fe2000bf05270 */
[----:B------:R-:W-:Y:S01]  /*3690*/  PLOP3.LUT P2, PT, PT, PT, PT, 0x80, 0x8 ;  /* 0x000000000008781c */ /* 0x000fe20003f4f070 */
[----:B------:R-:W-:Y:S02]  /*36a0*/  UIADD3 UR21, UPT, UPT, UR17, 0x1, URZ ;  /* 0x0000000111157890 */ /* 0x000fe4000fffe0ff */
[----:B------:R-:W-:Y:S02]  /*36b0*/  ULEA UR30, UR17, UR15, 0x7 ;  /* 0x0000000f111e7291 */ /* 0x000fe4000f8e38ff */
[----:B------:R-:W-:Y:S01]  /*36c0*/  UISETP.NE.AND UP1, UPT, UR21, 0x3, UPT ;  /* 0x000000031500788c */ /* 0x000fe2000bf25270 */
[----:B------:R-:W-:Y:S01]  /*36d0*/  PLOP3.LUT P0, PT, PT, PT, UP0, 0x80, 0x8 ;  /* 0x000000000008781c */ /* 0x000fe20003f0f008 */
[----:B------:R-:W-:Y:S02]  /*36e0*/  ULEA UR32, UR17, UR14, 0x8 ;  /* 0x0000000e11207291 */ /* 0x000fe4000f8e40ff */
[----:B------:R-:W-:Y:S02]  /*36f0*/  USEL UR16, URZ, 0x1, UP1 ;  /* 0x00000001ff107887 */ /* 0x000fe40008800000 */
[----:B------:R-:W-:Y:S02]  /*3700*/  USEL UR21, UR21, URZ, UP1 ;  /* 0x000000ff15157287 */ /* 0x000fe40008800000 */
[----:B------:R-:W-:Y:S02]  /*3710*/  UIADD3 UR36, UPT, UPT, UR30, 0x2, URZ ;  /* 0x000000021e247890 */ /* 0x000fe4000fffe0ff */
[----:B------:R-:W-:Y:S01]  /*3720*/  @UP0 ULEA UR6, UR21, UR8, 0x3 ;  /* 0x0000000815060291 */ /* 0x000fe2000f8e18ff */
[----:B------:R-:W-:Y:S01]  /*3730*/  LOP3.LUT R2, R2, UR16, RZ, 0x3c, !PT ;  /* 0x0000001002027c12 */ /* 0x000fe2000f8e3cff */
[----:B------:R-:W-:Y:S02]  /*3740*/  UIADD3 UR34, UPT, UPT, UR32, 0x2, URZ ;  /* 0x0000000220227890 */ /* 0x000fe4000fffe0ff */
[----:B------:R-:W-:Y:S01]  /*3750*/  UIADD3 UR9, UPT, UPT, UR9, 0x18, URZ ;  /* 0x0000001809097890 */ /* 0x000fe2000fffe0ff */
[----:B-1----:R-:W-:Y:S01]  /*3760*/  @P0 SHF.L.U32 R0, R2, 0x1f, RZ ;  /* 0x0000001f02000819 */ /* 0x002fe200000006ff */
[----:B------:R-:W-:Y:S01]  /*3770*/  UMOV UR31, 0x80004020 ;  /* 0x80004020001f7882 */ /* 0x000fe20000000000 */
[----:B------:R-:W-:Y:S01]  /*3780*/  UMOV UR33, 0x80004020 ;  /* 0x8000402000217882 */ /* 0x000fe20000000000 */
[----:B------:R-:W-:Y:S01]  /*3790*/  UMOV UR37, 0x80004020 ;  /* 0x8000402000257882 */ /* 0x000fe20000000000 */
[----:B------:R2:W3:Y:S01]  /*37a0*/  @P0 SYNCS.PHASECHK.TRANS64.TRYWAIT P2, [UR6], R0 ;  /* 0x00000000ff0005a7 */ /* 0x0004e20008041106 */
[----:B------:R-:W-:Y:S01]  /*37b0*/  UIADD3 UR20, UPT, UPT, UR20, 0x1, URZ ;  /* 0x0000000114147890 */ /* 0x000fe2000fffe0ff */
[----:B------:R2:W-:Y:S01]  /*37c0*/  UTCQMMA.2CTA gdesc[UR32], gdesc[UR30], tmem[UR11], tmem[UR28], idesc[UR29], UP3 ;  /* 0x00ff1c1e200075ea */ /* 0x0005e20009a0030b */
[----:B------:R-:W-:Y:S02]  /*37d0*/  UIADD3 UR18, UPT, UPT, UR18, -0x1, URZ ;  /* 0xffffffff12127890 */ /* 0x000fe4000fffe0ff */
[----:B------:R-:W-:Y:S02]  /*37e0*/  UISETP.NE.AND UP0, UPT, UR20, UR19, UPT ;  /* 0x000000131400728c */ /* 0x000fe4000bf05270 */
[----:B------:R-:W-:Y:S01]  /*37f0*/  UPLOP3.LUT UP3, UPT, UPT, UPT, UPT, 0x80, 0x8 ;  /* 0x000000000008789c */ /* 0x000fe20003f6f070 */
[----:B------:R-:W-:Y:S01]  /*3800*/  UMOV UR35, 0x80004020 ;  /* 0x8000402000237882 */ /* 0x000fe20000000000 */
[----:B------:R-:W-:Y:S01]  /*3810*/  UMOV UR17, UR21 ;  /* 0x0000001500117c82 */ /* 0x000fe20008000000 */
[----:B------:R2:W-:Y:S01]  /*3820*/  UTCQMMA.2CTA gdesc[UR34], gdesc[UR36], tmem[UR11], tmem[UR26], idesc[UR27], UPT ;  /* 0x00ff1a24220075ea */ /* 0x0005e2000ba0030b */
[----:B------:R2:W-:Y:S03]  /*3830*/  UTCBAR.2CTA.MULTICAST [UR9], URZ, UR13 ;  /* 0x000000ff090073e9 */ /* 0x0005e6000820080d */
[----:B------:R-:W-:Y:S05]  /*3840*/  BRA.U UP0, `(.L_x_72) ;  /* 0xfffffffd00787547 */ /* 0x000fea000b83ffff */
.L_x_69:
[----:B------:R-:W-:Y:S01]  /*3850*/  UIADD3 UR10, UPT, UPT, UR10, 0x70, URZ ;  /* 0x000000700a0a7890 */ /* 0x000fe2000fffe0ff */
[----:B------:R-:W-:-:S08]  /*3860*/  UMOV UR20, UR19 ;  /* 0x0000001300147c82 */ /* 0x000fd00008000000 */
[----:B------:R4:W-:Y:S01]  /*3870*/  UTCBAR.2CTA.MULTICAST [UR10], URZ, UR12 ;  /* 0x000000ff0a0073e9 */ /* 0x0009e2000820080c */
[----:B------:R-:W-:Y:S02]  /*3880*/  NOP ;  /* 0x0000000000007918 */ /* 0x000fe40000000000 */
.L_x_67:
[----:B------:R-:W-:Y:S01]  /*3890*/  UIADD3 UR22, UPT, UPT, UR22, 0x1, URZ ;  /* 0x0000000116167890 */ /* 0x000fe2000fffe0ff */
[----:B------:R-:W-:-:S03]  /*38a0*/  ISETP.NE.AND P0, PT, R8, 0x2, PT ;  /* 0x000000020800780c */ /* 0x000fc60003f05270 */
[----:B------:R-:W-:Y:S01]  /*38b0*/  UISETP.NE.AND UP0, UPT, UR22, 0x4, UPT ;  /* 0x000000041600788c */ /* 0x000fe2000bf05270 */
[----:B-12---:R-:W-:Y:S02]  /*38c0*/  SEL R0, RZ, 0x1, P0 ;  /* 0x00000001ff007807 */ /* 0x006fe40000000000 */
[----:B------:R-:W-:Y:S01]  /*38d0*/  SEL R8, R8, RZ, P0 ;  /* 0x000000ff08087207 */ /* 0x000fe20000000000 */
[----:B------:R-:W-:Y:S01]  /*38e0*/  USEL UR6, URZ, 0x1, UP0 ;  /* 0x00000001ff067887 */ /* 0x000fe20008000000 */
[----:B------:R-:W-:Y:S01]  /*38f0*/  LOP3.LUT R3, R3, R0, RZ, 0x3c, !PT ;  /* 0x0000000003037212 */ /* 0x000fe200078e3cff */
[----:B------:R-:W-:-:S04]  /*3900*/  USEL UR22, UR22, URZ, UP0 ;  /* 0x000000ff16167287 */ /* 0x000fc80008000000 */
[----:B------:R-:W-:Y:S01]  /*3910*/  LOP3.LUT R9, R9, UR6, RZ, 0x3c, !PT ;  /* 0x0000000609097c12 */ /* 0x000fe2000f8e3cff */
[----:B------:R-:W-:Y:S07]  /*3920*/  @P1 BRA `(.L_x_73) ;  /* 0xfffffff800b01947 */ /* 0x000fee000383ffff */
[----:B------:R-:W1:Y:S01]  /*3930*/  S2UR UR6, SR_CgaCtaId ;  /* 0x00000000000679c3 */ /* 0x000e620000008800 */
[----:B------:R-:W-:Y:S01]  /*3940*/  ELECT P0, URZ, PT ;  /* 0x0000000000ff782f */ /* 0x000fe20003800000 */
[----:B------:R-:W-:Y:S01]  /*3950*/  HFMA2 R0, -RZ, RZ, 0, 5.9604644775390625e-08 ;  /* 0x00000001ff007431 */ /* 0x000fe200000001ff */
[----:B------:R-:W-:-:S05]  /*3960*/  UMOV UR7, 0x40 ;  /* 0x0000004000077882 */ /* 0x000fca0000000000 */
[----:B------:R-:W-:Y:S01]  /*3970*/  UVIRTCOUNT.DEALLOC.SMPOOL 0x80 ;  /* 0x000000800000784c */ /* 0x000fe20000000000 */
[----:B------:R-:W-:Y:S02]  /*3980*/  UISETP.NE.AND UP0, UPT, UR5, URZ, UPT ;  /* 0x000000ff0500728c */ /* 0x000fe4000bf05270 */
[----:B-1----:R-:W-:-:S09]  /*3990*/  ULEA UR6, UR6, UR7, 0x18 ;  /* 0x0000000706067291 */ /* 0x002fd2000f8ec0ff */
[----:B------:R1:W-:Y:S01]  /*39a0*/  @P0 STS.U8 [UR6+0x1c], R0 ;  /* 0x00001c00ff000988 */ /* 0x0003e20008000006 */
[----:B------:R-:W-:Y:S05]  /*39b0*/  BRA.U UP0, `(.L_x_74) ;  /* 0x0000000100a07547 */ /* 0x000fea000b800000 */
[----:B------:R-:W-:Y:S01]  /*39c0*/  UIADD3 UR5, UPT, UPT, UR8, 0x90, URZ ;  /* 0x0000009008057890 */ /* 0x000fe2000fffe0ff */
[----:B------:R-:W-:-:S03]  /*39d0*/  SHF.L.U32 R3, R9, 0x1f, RZ ;  /* 0x0000001f09037819 */ /* 0x000fc600000006ff */
[----:B------:R-:W-:-:S09]  /*39e0*/  ULEA UR7, UR22, UR5, 0x3 ;  /* 0x0000000516077291 */ /* 0x000fd2000f8e18ff */
[----:B------:R-:W2:Y:S02]  /*39f0*/  SYNCS.PHASECHK.TRANS64.TRYWAIT P0, [UR7], R3 ;  /* 0x00000003ff0075a7 */ /* 0x000ea40008001107 */
[----:B--2---:R-:W-:Y:S05]  /*3a00*/  @!P0 BRA `(.L_x_75) ;  /* 0x0000003000ac8947 */ /* 0x004fea0003800000 */
.L_x_133:
[----:B------:R-:W-:-:S04]  /*3a10*/  UIADD3 UR9, UPT, UPT, UR22, 0x1, URZ ;  /* 0x0000000116097890 */ /* 0x000fc8000fffe0ff */
[----:B------:R-:W-:-:S04]  /*3a20*/  UISETP.NE.AND UP1, UPT, UR9, 0x4, UPT ;  /* 0x000000040900788c */ /* 0x000fc8000bf25270 */
[----:B----4-:R-:W-:Y:S02]  /*3a30*/  USEL UR10, URZ, 0x1, UP1 ;  /* 0x00000001ff0a7887 */ /* 0x010fe40008800000 */
[----:B------:R-:W-:-:S04]  /*3a40*/  USEL UR9, UR9, URZ, UP1 ;  /* 0x000000ff09097287 */ /* 0x000fc80008800000 */
[----:B------:R-:W-:Y:S01]  /*3a50*/  ULEA UR7, UR9, UR5, 0x3 ;  /* 0x0000000509077291 */ /* 0x000fe2000f8e18ff */
[----:B------:R-:W-:-:S04]  /*3a60*/  LOP3.LUT R2, R9, UR10, RZ, 0x3c, !PT ;  /* 0x0000000a09027c12 */ /* 0x000fc8000f8e3cff */
[----:B-1----:R-:W-:-:S04]  /*3a70*/  SHF.L.U32 R3, R2, 0x1f, RZ ;  /* 0x0000001f02037819 */ /* 0x002fc800000006ff */
[----:B------:R-:W1:Y:S02]  /*3a80*/  SYNCS.PHASECHK.TRANS64.TRYWAIT P0, [UR7], R3 ;  /* 0x00000003ff0075a7 */ /* 0x000e640008001107 */
[----:B-1----:R-:W-:Y:S05]  /*3a90*/  @!P0 BRA `(.L_x_76) ;  /* 0x0000003000a08947 */ /* 0x002fea0003800000 */
.L_x_135:
        /* <DEDUP_REMOVED lines=9> */
.L_x_137:
[----:B------:R-:W-:-:S04]  /*3b30*/  UIADD3 UR9, UPT, UPT, UR9, 0x1, URZ ;  /* 0x0000000109097890 */ /* 0x000fc8000fffe0ff */
[----:B------:R-:W-:-:S04]  /*3b40*/  UISETP.NE.AND UP1, UPT, UR9, 0x4, UPT ;  /* 0x000000040900788c */ /* 0x000fc8000bf25270 */
[----:B------:R-:W-:Y:S02]  /*3b50*/  USEL UR7, URZ, 0x1, UP1 ;  /* 0x00000001ff077887 */ /* 0x000fe40008800000 */
[----:B------:R-:W-:-:S04]  /*3b60*/  USEL UR9, UR9, URZ, UP1 ;  /* 0x000000ff09097287 */ /* 0x000fc80008800000 */
[----:B------:R-:W-:Y:S01]  /*3b70*/  ULEA UR9, UR9, UR5, 0x3 ;  /* 0x0000000509097291 */ /* 0x000fe2000f8e18ff */
[----:B-1----:R-:W-:-:S04]  /*3b80*/  LOP3.LUT R3, R2, UR7, RZ, 0x3c, !PT ;  /* 0x0000000702037c12 */ /* 0x002fc8000f8e3cff */
[----:B------:R-:W-:Y:S01]  /*3b90*/  SHF.L.U32 R3, R3, 0x1f, RZ ;  /* 0x0000001f03037819 */ /* 0x000fe200000006ff */
[----:B------:R-:W-:-:S04]  /*3ba0*/  IMAD.U32 R0, RZ, RZ, UR9 ;  /* 0x00000009ff007e24 */ /* 0x000fc8000f8e00ff */
[----:B------:R1:W2:Y:S03]  /*3bb0*/  SYNCS.PHASECHK.TRANS64.TRYWAIT P0, [R0+URZ], R3 ;  /* 0x00000003000075a7 */ /* 0x0002a600080011ff */
[----:B--2---:R-:W-:Y:S05]  /*3bc0*/  @!P0 NANOSLEEP.SYNCS 0x989680 ;  /* 0x009896800000895d */ /* 0x004fea0003900000 */
[----:B------:R-:W2:Y:S02]  /*3bd0*/  @!P0 SYNCS.PHASECHK.TRANS64 P0, [R0+URZ], R3 ;  /* 0x00000003000085a7 */ /* 0x000ea400080010ff */
[----:B--2---:R-:W-:Y:S05]  /*3be0*/  @P0 BRA `(.L_x_78) ;  /* 0x0000000000200947 */ /* 0x004fea0003800000 */
.L_x_79:
[----:B--2---:R2:W4:Y:S02]  /*3bf0*/  SYNCS.PHASECHK.TRANS64.TRYWAIT P0, [R0+URZ], R3 ;  /* 0x00000003000075a7 */ /* 0x00452400080011ff */
[----:B----4-:R-:W-:Y:S05]  /*3c00*/  @!P0 NANOSLEEP.SYNCS 0x989680 ;  /* 0x009896800000895d */ /* 0x010fea0003900000 */
[----:B------:R-:W4:Y:S02]  /*3c10*/  @!P0 SYNCS.PHASECHK.TRANS64 P0, [R0+URZ], R3 ;  /* 0x00000003000085a7 */ /* 0x000f2400080010ff */
[----:B----4-:R-:W-:Y:S05]  /*3c20*/  @!P0 BRA `(.L_x_79) ;  /* 0xfffffffc00f08947 */ /* 0x010fea000383ffff */
[----:B------:R-:W-:Y:S05]  /*3c30*/  BRA `(.L_x_78) ;  /* 0x00000000000c7947 */ /* 0x000fea0003800000 */
.L_x_74:
[----:B------:R-:W-:-:S04]  /*3c40*/  UIADD3 UR5, UPT, UPT, UR8, 0xd0, URZ ;  /* 0x000000d008057890 */ /* 0x000fc8000fffe0ff */
[----:B------:R-:W-:-:S09]  /*3c50*/  UPRMT UR5, UR4, 0x654, UR5 ;  /* 0x0000065404057896 */ /* 0x000fd20008000005 */
[----:B------:R-:W-:Y:S03]  /*3c60*/  SYNCS.ARRIVE.TRANS64.RED.A1T0 RZ, [UR5], RZ ;  /* 0x000000ffffff79a7 */ /* 0x000fe60008100405 */
.L_x_78:
[----:B-12---:R-:W-:Y:S01]  /*3c70*/  SHF.L.U32 R3, RZ, 0x1f, RZ ;  /* 0x0000001fff037819 */ /* 0x006fe200000006ff */
[----:B------:R-:W-:Y:S01]  /*3c80*/  UIADD3 UR5, UPT, UPT, UR8, 0xd0, URZ ;  /* 0x000000d008057890 */ /* 0x000fe2000fffe0ff */
[----:B------:R-:W-:Y:S02]  /*3c90*/  PLOP3.LUT P0, PT, PT, PT, UP0, 0x80, 0x8 ;  /* 0x000000000008781c */ /* 0x000fe40003f0f008 */
[----:B------:R-:W1:Y:S02]  /*3ca0*/  SYNCS.PHASECHK.TRANS64.TRYWAIT P1, [UR8+0xd0], R3 ;  /* 0x0000d003ff0075a7 */ /* 0x000e640008021108 */
[----:B-1----:R-:W-:Y:S09]  /*3cb0*/  @!P1 BRA `(.L_x_80) ;  /* 0x0000003000489947 */ /* 0x002ff20003800000 */
.L_x_139:
[----:B------:R-:W-:Y:S01]  /*3cc0*/  @!UP0 UPRMT UR5, UR4, 0x654, UR5 ;  /* 0x0000065404058896 */ /* 0x000fe20008000005 */
[----:B------:R-:W-:Y:S02]  /*3cd0*/  UMOV UR8, 0xffff ;  /* 0x0000ffff00087882 */ /* 0x000fe40000000000 */
[----:B------:R-:W-:-:S06]  /*3ce0*/  UMOV UR4, 0x1 ;  /* 0x0000000100047882 */ /* 0x000fcc0000000000 */
[----:B------:R-:W-:Y:S01]  /*3cf0*/  @!P0 SYNCS.ARRIVE.TRANS64.RED.A1T0 RZ, [UR5], RZ ;  /* 0x000000ffffff89a7 */ /* 0x000fe20008100405 */
[----:B------:R-:W-:Y:S01]  /*3d00*/  NOP ;  /* 0x0000000000007918 */ /* 0x000fe20000000000 */
[----:B-1----:R-:W1:Y:S01]  /*3d10*/  LDS R0, [UR6+0x14] ;  /* 0x00001406ff007984 */ /* 0x002e620008000800 */
[----:B------:R-:W-:-:S04]  /*3d20*/  ULOP3.LUT UR5, UR24, 0xffff, URZ, 0xc0, !UPT ;  /* 0x0000ffff18057892 */ /* 0x000fc8000f8ec0ff */
[----:B------:R-:W-:-:S04]  /*3d30*/  USHF.R.U32.HI UR5, URZ, 0x5, UR5 ;  /* 0x00000005ff057899 */ /* 0x000fc80008011605 */
[----:B------:R-:W-:Y:S02]  /*3d40*/  USHF.L.U32 UR8, UR8, UR5, URZ ;  /* 0x0000000508087299 */ /* 0x000fe400080006ff */
[----:B------:R-:W-:-:S04]  /*3d50*/  USHF.L.U32 UR4, UR4, UR5, URZ ;  /* 0x0000000504047299 */ /* 0x000fc800080006ff */
[----:B-1----:R-:W-:-:S04]  /*3d60*/  LOP3.LUT R0, R0, UR8, RZ, 0xc0, !PT ;  /* 0x0000000800007c12 */ /* 0x002fc8000f8ec0ff */
[----:B------:R-:W-:-:S13]  /*3d70*/  ISETP.NE.AND P0, PT, R0, UR8, PT ;  /* 0x0000000800007c0c */ /* 0x000fda000bf05270 */
[----:B------:R-:W-:Y:S05]  /*3d80*/  @P0 BRA `(.L_x_81) ;  /* 0x0000000000580947 */ /* 0x000fea0003800000 */
[----:B------:R-:W1:Y:S02]  /*3d90*/  LDS R0, [UR6+0x18] ;  /* 0x00001806ff007984 */ /* 0x000e640008000800 */
[----:B-1----:R-:W-:-:S04]  /*3da0*/  LOP3.LUT R0, R0, UR4, RZ, 0xc0, !PT ;  /* 0x0000000400007c12 */ /* 0x002fc8000f8ec0ff */
[----:B------:R-:W-:-:S13]  /*3db0*/  ISETP.NE.AND P0, PT, R0, UR4, PT ;  /* 0x0000000400007c0c */ /* 0x000fda000bf05270 */
[----:B------:R-:W-:Y:S05]  /*3dc0*/  @P0 BRA `(.L_x_82) ;  /* 0x00000000003c0947 */ /* 0x000fea0003800000 */
[----:B------:R-:W1:Y:S01]  /*3dd0*/  S2R R2, SR_LANEID ;  /* 0x0000000000027919 */ /* 0x000e620000000000 */
[----:B------:R-:W-:Y:S01]  /*3de0*/  ULOP3.LUT UR8, URZ, UR8, URZ, 0x33, !UPT ;  /* 0x00000008ff087292 */ /* 0x000fe2000f8e33ff */
[----:B------:R-:W-:Y:S01]  /*3df0*/  LOP3.LUT R4, RZ, UR4, RZ, 0x33, !PT ;  /* 0x00000004ff047c12 */ /* 0x000fe2000f8e33ff */
[----:B------:R-:W-:Y:S02]  /*3e00*/  VOTEU.ANY UR7, UPT, PT ;  /* 0x0000000000077886 */ /* 0x000fe400038e0100 */
[----:B------:R-:W-:Y:S01]  /*3e10*/  UFLO.U32 UR7, UR7 ;  /* 0x00000007000772bd */ /* 0x000fe200080e0000 */
[----:B------:R-:W2:Y:S01]  /*3e20*/  REDUX UR4, R4 ;  /* 0x00000000040473c4 */ /* 0x000ea20000000000 */
[----:B------:R-:W-:-:S06]  /*3e30*/  IMAD.U32 R0, RZ, RZ, UR8 ;  /* 0x00000008ff007e24 */ /* 0x000fcc000f8e00ff */
[----:B------:R1:W-:Y:S01]  /*3e40*/  UTCATOMSWS.AND URZ, UR8 ;  /* 0x0000000800ff79e3 */ /* 0x0003e20008000000 */
[----:B------:R-:W3:Y:S01]  /*3e50*/  REDUX UR5, R0 ;  /* 0x00000000000573c4 */ /* 0x000ee20000000000 */
[----:B-1----:R-:W-:Y:S01]  /*3e60*/  ISETP.EQ.U32.AND P0, PT, R2, UR7, PT ;  /* 0x0000000702007c0c */ /* 0x002fe2000bf02070 */
[----:B--2---:R-:W-:Y:S01]  /*3e70*/  IMAD.U32 R2, RZ, RZ, UR4 ;  /* 0x00000004ff027e24 */ /* 0x004fe2000f8e00ff */
[----:B---3--:R-:W-:-:S11]  /*3e80*/  MOV R3, UR5 ;  /* 0x0000000500037c02 */ /* 0x008fd60008000f00 */
[----:B------:R1:W-:Y:S04]  /*3e90*/  @P0 ATOMS.AND RZ, [UR6+0x14], R3 ;  /* 0x00001403ffff098c */ /* 0x0003e8000a800006 */
[----:B------:R1:W-:Y:S01]  /*3ea0*/  @P0 ATOMS.AND RZ, [UR6+0x18], R2 ;  /* 0x00001802ffff098c */ /* 0x0003e2000a800006 */
[----:B------:R-:W-:Y:S05]  /*3eb0*/  BRA `(.L_x_83) ;  /* 0x0000000000147947 */ /* 0x000fea0003800000 */
.L_x_82:
[----:B------:R-:W-:Y:S02]  /*3ec0*/  MOV R2, 0x3ee0 ;  /* 0x00003ee000027802 */ /* 0x000fe40000000f00 */
[----:B---345:R-:W-:Y:S05]  /*3ed0*/  CALL.REL.NOINC `($__internal_0_$__cuda_sm10x_tcgen05_guardrail_trap_col_being_dealloced_not_returned_by_alloc) ;  /* 0x00000030005c7944 */ /* 0x038fea0003c00000 */
[----:B------:R-:W-:Y:S05]  /*3ee0*/  BRA `(.L_x_83) ;  /* 0x0000000000087947 */ /* 0x000fea0003800000 */
.L_x_81:
[----:B------:R-:W-:Y:S02]  /*3ef0*/  MOV R2, 0x3f10 ;  /* 0x00003f1000027802 */ /* 0x000fe40000000f00 */
[----:B---345:R-:W-:Y:S05]  /*3f00*/  CALL.REL.NOINC `($__internal_2_$__cuda_sm10x_tcgen05_guardrail_trap_unallocated_columns_being_dealloced) ;  /* 0x0000003000687944 */ /* 0x038fea0003c00000 */
.L_x_83:
[----:B------:R-:W-:Y:S01]  /*3f10*/  NOP ;  /* 0x0000000000007918 */ /* 0x000fe20000000000 */
[----:B----4-:R-:W-:Y:S05]  /*3f20*/  EXIT ;  /* 0x000000000000794d */ /* 0x010fea0003800000 */
.L_x_54:
[----:B------:R-:W-:-:S09]  /*3f30*/  UISETP.NE.OR UP5, UPT, UR10, 0x3, !UP5 ;  /* 0x000000030a00788c */ /* 0x000fd2000efa5670 */
[----:B------:R-:W-:Y:S05]  /*3f40*/  BRA.U UP5, `(.L_x_84) ;  /* 0x0000000905c87547 */ /* 0x000fea000b800000 */
[----:B------:R-:W1:Y:S01]  /*3f50*/  LDC R0, c[0x0][0xb30] ;  /* 0x0002cc00ff007b82 */ /* 0x000e620000000800 */
[----:B------:R-:W2:Y:S01]  /*3f60*/  LDCU.64 UR8, c[0x0][0x888] ;  /* 0x00011100ff0877ac */ /* 0x000ea20008000a00 */
[----:B------:R-:W-:Y:S01]  /*3f70*/  IMAD.MOV.U32 R30, RZ, RZ, 0x1 ;  /* 0x00000001ff1e7424 */ /* 0x000fe200078e00ff */
[----:B------:R-:W-:Y:S01]  /*3f80*/  CS2R R28, SRZ ;  /* 0x00000000001c7805 */ /* 0x000fe2000001ff00 */
[----:B------:R-:W-:Y:S01]  /*3f90*/  IMAD.MOV.U32 R25, RZ, RZ, 0x1000 ;  /* 0x00001000ff197424 */ /* 0x000fe200078e00ff */
[----:B------:R-:W3:Y:S03]  /*3fa0*/  LDCU.64 UR4, c[0x0][0x890] ;  /* 0x00011200ff0477ac */ /* 0x000ee60008000a00 */
[----:B------:R-:W4:Y:S01]  /*3fb0*/  LDC R19, c[0x0][0x370] ;  /* 0x0000dc00ff137b82 */ /* 0x000f220000000800 */
[----:B------:R-:W-:Y:S01]  /*3fc0*/  UMOV UR6, 0x400 ;  /* 0x0000040000067882 */ /* 0x000fe20000000000 */
[----:B------:R-:W-:-:S02]  /*3fd0*/  UPLOP3.LUT UP1, UPT, UPT, UPT, UPT, 0x40, 0x4 ;  /* 0x000000000004789c */ /* 0x000fc40003f2e870 */
[----:B------:R-:W-:-:S04]  /*3fe0*/  ULEA UR6, UR37, UR6, 0x18 ;  /* 0x0000000625067291 */ /* 0x000fc8000f8ec0ff */
[----:B------:R-:W4:Y:S01]  /*3ff0*/  LDC R2, c[0x0][0xb0c] ;  /* 0x0002c300ff027b82 */ /* 0x000f220000000800 */
[----:B--2---:R-:W-:Y:S02]  /*4000*/  UISETP.NE.U32.AND UP2, UPT, UR8, URZ, UPT ;  /* 0x000000ff0800728c */ /* 0x004fe4000bf45070 */
[----:B------:R-:W-:Y:S02]  /*4010*/  UIADD3 UR8, UPT, UPT, UR6, 0x30, URZ ;  /* 0x0000003006087890 */ /* 0x000fe4000fffe0ff */
[----:B---3--:R-:W-:-:S03]  /*4020*/  UISETP.NE.U32.AND UP3, UPT, UR4, URZ, UPT ;  /* 0x000000ff0400728c */ /* 0x008fc6000bf65070 */
[----:B------:R-:W2:Y:S01]  /*4030*/  LDC R18, c[0x0][0xb20] ;  /* 0x0002c800ff127b82 */ /* 0x000ea20000000800 */
[----:B-1----:R-:W-:Y:S01]  /*4040*/  ISETP.NE.AND P1, PT, R0, 0x1, PT ;  /* 0x000000010000780c */ /* 0x002fe20003f25270 */
[----:B------:R-:W-:Y:S02]  /*4050*/  UISETP.NE.AND.EX UP2, UPT, UR9, URZ, UPT, UP2 ;  /* 0x000000ff0900728c */ /* 0x000fe4000bf45320 */
[----:B------:R-:W-:Y:S02]  /*4060*/  UPRMT UR37, UR37, 0x654, UR8 ;  /* 0x0000065425257896 */ /* 0x000fe40008000008 */
[----:B------:R-:W-:Y:S02]  /*4070*/  UISETP.NE.AND.EX UP3, UPT, UR5, URZ, UPT, UP3 ;  /* 0x000000ff0500728c */ /* 0x000fe4000bf65330 */
[----:B------:R-:W1:Y:S08]  /*4080*/  LDC.64 R32, c[0x0][0x348] ;  /* 0x0000d200ff207b82 */ /* 0x000e700000000a00 */
[----:B------:R-:W3:Y:S08]  /*4090*/  LDC.64 R16, c[0x0][0xb10] ;  /* 0x0002c400ff107b82 */ /* 0x000ef00000000a00 */
[----:B------:R-:W1:Y:S08]  /*40a0*/  LDC.64 R6, c[0x0][0xb18] ;  /* 0x0002c600ff067b82 */ /* 0x000e700000000a00 */
[----:B------:R-:W1:Y:S08]  /*40b0*/  LDC.64 R4, c[0x0][0xb28] ;  /* 0x0002ca00ff047b82 */ /* 0x000e700000000a00 */
[----:B--2-4-:R-:W1:Y:S02]  /*40c0*/  LDC R24, c[0x0][0x374] ;  /* 0x0000dd00ff187b82 */ /* 0x014e640000000800 */
.L_x_92:
[C---:B------:R-:W-:Y:S02]  /*40d0*/  LEA R0, R29.reuse, UR6, 0x3 ;  /* 0x000000061d007c11 */ /* 0x040fe4000f8e18ff */
[----:B------:R-:W-:Y:S02]  /*40e0*/  SHF.L.U32 R3, R28, 0x1f, RZ ;  /* 0x0000001f1c037819 */ /* 0x000fe400000006ff */
[----:B------:R-:W-:Y:S02]  /*40f0*/  LEA R20, R29, UR6, 0x4 ;  /* 0x000000061d147c11 */ /* 0x000fe4000f8e20ff */
[----:B--2---:R-:W2:Y:S02]  /*4100*/  SYNCS.PHASECHK.TRANS64.TRYWAIT P0, [R0+URZ+0x50], R3 ;  /* 0x00005003000075a7 */ /* 0x004ea400080011ff */
[----:B--2---:R-:W-:Y:S05]  /*4110*/  @!P0 BRA `(.L_x_85) ;  /* 0x0000002c00488947 */ /* 0x004fea0003800000 */
.L_x_140:
[----:B------:R-:W-:Y:S01]  /*4120*/  ISETP.GE.AND P0, PT, R40, 0x1, PT ;  /* 0x000000012800780c */ /* 0x000fe20003f06270 */
[----:B------:R-:W4:Y:S01]  /*4130*/  LDS.128 R20, [R20+0xe0] ;  /* 0x0000e00014147984 */ /* 0x000f220000000c00 */
[----:B------:R-:W-:Y:S01]  /*4140*/  ISETP.NE.U32.AND P4, PT, RZ, UR4, PT ;  /* 0x00000004ff007c0c */ /* 0x000fe2000bf85070 */
[----:B--2---:R-:W-:Y:S01]  /*4150*/  VIADD R0, R0, 0x60 ;  /* 0x0000006000007836 */ /* 0x004fe20000000000 */
[----:B------:R-:W-:Y:S02]  /*4160*/  SHF.L.U32 R26, R30, 0x1f, RZ ;  /* 0x0000001f1e1a7819 */ /* 0x000fe400000006ff */
[----:B------:R-:W-:Y:S02]  /*4170*/  ISETP.NE.AND.EX P4, PT, RZ, UR5, PT, P4 ;  /* 0x00000005ff007c0c */ /* 0x000fe4000bf85340 */
[----:B------:R-:W-:Y:S01]  /*4180*/  PRMT R0, RZ, 0x654, R0 ;  /* 0x00000654ff007816 */ /* 0x000fe20000000000 */
[----:B------:R-:W-:Y:S01]  /*4190*/  @!PT LDS RZ, [RZ] ;  /* 0x00000000fffff984 */ /* 0x000fe20000000800 */
[----:B------:R-:W-:Y:S01]  /*41a0*/  @!PT LDS RZ, [RZ] ;  /* 0x00000000fffff984 */ /* 0x000fe20000000800 */
[----:B------:R-:W-:Y:S01]  /*41b0*/  @!PT LDS RZ, [RZ] ;  /* 0x00000000fffff984 */ /* 0x000fe20000000800 */
[----:B------:R-:W-:Y:S01]  /*41c0*/  @!PT LDS RZ, [RZ] ;  /* 0x00000000fffff984 */ /* 0x000fe20000000800 */
[----:B------:R2:W-:Y:S06]  /*41d0*/  MEMBAR.ALL.CTA ;  /* 0x0000000000007992 */ /* 0x0005ec0000008000 */
[----:B--2---:R-:W2:Y:S02]  /*41e0*/  FENCE.VIEW.ASYNC.S ;  /* 0x00000000000073c6 */ /* 0x004ea40000000000 */
[----:B--2---:R2:W-:Y:S01]  /*41f0*/  SYNCS.ARRIVE.TRANS64.RED.A1T0 RZ, [R0+URZ], RZ ;  /* 0x000000ff00ff79a7 */ /* 0x0045e200081004ff */
[----:B----4-:R-:W-:Y:S11]  /*4200*/  LOP3.LUT P3, RZ, R22, 0x1, RZ, 0xc0, !PT ;  /* 0x0000000116ff7812 */ /* 0x010ff6000786c0ff */
[----:B------:R-:W-:Y:S02]  /*4210*/  @!UPT UIADD3 URZ, UPT, UPT, URZ, URZ, URZ ;  /* 0x000000fffffff290 */ /* 0x000fe4000fffe0ff */
[----:B------:R-:W-:Y:S02]  /*4220*/  @P3 MOV R13, R20 ;  /* 0x00000014000d3202 */ /* 0x000fe40000000f00 */
[----:B------:R-:W-:Y:S01]  /*4230*/  @P3 LOP3.LUT R8, R21, 0xffff, RZ, 0xc0, !PT ;  /* 0x0000ffff15083812 */ /* 0x000fe200078ec0ff */
[----:B--2---:R-:W-:Y:S06]  /*4240*/  @!P0 BRA `(.L_x_86) ;  /* 0x0000000000a48947 */ /* 0x004fec0003800000 */
[----:B-1----:R-:W-:Y:S01]  /*4250*/  IMAD.HI.U32 R31, R24, R7, RZ ;  /* 0x00000007181f7227 */ /* 0x002fe200078e00ff */
[----:B------:R-:W-:Y:S02]  /*4260*/  ISETP.NE.AND P0, PT, R6, 0x1, PT ;  /* 0x000000010600780c */ /* 0x000fe40003f05270 */
[----:B------:R-:W-:Y:S01]  /*4270*/  ISETP.NE.AND P2, PT, R40, 0x1, PT ;  /* 0x000000012800780c */ /* 0x000fe20003f45270 */
[----:B---3--:R-:W-:Y:S01]  /*4280*/  IMAD.HI.U32 R34, R19, R16, RZ ;  /* 0x0000001013227227 */ /* 0x008fe200078e00ff */
[----:B------:R-:W-:Y:S02]  /*4290*/  SHF.R.U32.HI R31, RZ, R18, R31 ;  /* 0x00000012ff1f7219 */ /* 0x000fe4000001161f */
[----:B------:R-:W-:Y:S01]  /*42a0*/  ISETP.NE.AND P5, PT, R2, 0x1, PT ;  /* 0x000000010200780c */ /* 0x000fe20003fa5270 */
[----:B------:R-:W-:Y:S01]  /*42b0*/  IMAD.HI.U32 R36, R13, R16, RZ ;  /* 0x000000100d247227 */ /* 0x000fe200078e00ff */
[----:B------:R-:W-:Y:S02]  /*42c0*/  SHF.R.U32.HI R34, RZ, R17, R34 ;  /* 0x00000011ff227219 */ /* 0x000fe40000011622 */
[----:B------:R-:W-:Y:S01]  /*42d0*/  SEL R3, R24, R31, !P0 ;  /* 0x0000001f18037207 */ /* 0x000fe20004000000 */
[C---:B------:R-:W-:Y:S01]  /*42e0*/  IMAD.HI.U32 R31, R8.reuse, R7, RZ ;  /* 0x00000007081f7227 */ /* 0x040fe200078e00ff */
[----:B------:R-:W-:Y:S02]  /*42f0*/  SEL R11, R19, R34, !P5 ;  /* 0x00000022130b7207 */ /* 0x000fe40006800000 */
[----:B------:R-:W-:Y:S01]  /*4300*/  SHF.R.U32.HI R36, RZ, R17, R36 ;  /* 0x00000011ff247219 */ /* 0x000fe20000011624 */
[----:B------:R-:W-:Y:S01]  /*4310*/  IMAD.HI.U32 R38, R3, R4, RZ ;  /* 0x0000000403267227 */ /* 0x000fe200078e00ff */
[----:B------:R-:W-:Y:S03]  /*4320*/  SHF.R.U32.HI R31, RZ, R18, R31 ;  /* 0x00000012ff1f7219 */ /* 0x000fe6000001161f */
[----:B------:R-:W-:Y:S01]  /*4330*/  IMAD.HI.U32 R34, R11, R4, RZ ;  /* 0x000000040b227227 */ /* 0x000fe200078e00ff */
[----:B------:R-:W-:Y:S02]  /*4340*/  @P2 SHF.R.U32.HI R3, RZ, R5, R38 ;  /* 0x00000005ff032219 */ /* 0x000fe40000011626 */
[----:B------:R-:W-:Y:S02]  /*4350*/  SEL R9, R8, R31, !P0 ;  /* 0x0000001f08097207 */ /* 0x000fe40004000000 */
[----:B------:R-:W-:Y:S01]  /*4360*/  @P2 SHF.R.U32.HI R11, RZ, R5, R34 ;  /* 0x00000005ff0b2219 */ /* 0x000fe20000011622 */
[C---:B------:R-:W-:Y:S01]  /*4370*/  IMAD R10, R40.reuse, R3, RZ ;  /* 0x00000003280a7224 */ /* 0x040fe200078e02ff */
[----:B------:R-:W-:Y:S01]  /*4380*/  SEL R3, R13, R36, !P5 ;  /* 0x000000240d037207 */ /* 0x000fe20006800000 */
[C---:B------:R-:W-:Y:S03]  /*4390*/  IMAD.HI.U32 R14, R9.reuse, R4, RZ ;  /* 0x00000004090e7227 */ /* 0x040fe600078e00ff */
[----:B------:R-:W-:Y:S01]  /*43a0*/  ISETP.GE.AND P0, PT, R9, R10, PT ;  /* 0x0000000a0900720c */ /* 0x000fe20003f06270 */
[C---:B------:R-:W-:Y:S01]  /*43b0*/  IMAD R12, R40.reuse, R11, RZ ;  /* 0x0000000b280c7224 */ /* 0x040fe200078e02ff */
[-C--:B------:R-:W-:Y:S04]  /*43c0*/  SHF.R.U32.HI R14, RZ, R5.reuse, R14 ;  /* 0x00000005ff0e7219 */ /* 0x080fe8000001160e */
[----:B------:R-:W-:Y:S02]  /*43d0*/  ISETP.GE.OR P0, PT, R3, R12, P0 ;  /* 0x0000000c0300720c */ /* 0x000fe40000706670 */
[----:B------:R-:W-:Y:S05]  /*43e0*/  SEL R15, R9, R14, !P2 ;  /* 0x0000000e090f7207 */ /* 0x000fea0005000000 */
[----:B------:R-:W-:Y:S04]  /*43f0*/  IMAD.MOV R14, RZ, RZ, -R15 ;  /* 0x000000ffff0e7224 */ /* 0x000fe800078e0a0f */
[----:B------:R-:W-:Y:S02]  /*4400*/  IMAD R14, R40, R14, R9 ;  /* 0x0000000e280e7224 */ /* 0x000fe400078e0209 */
[C---:B------:R-:W-:Y:S05]  /*4410*/  @!P0 IMAD.HI.U32 R10, R3.reuse, R4, RZ ;  /* 0x00000004030a8227 */ /* 0x040fea00078e00ff */
[----:B------:R-:W-:Y:S04]  /*4420*/  @!P0 SHF.R.U32.HI R10, RZ, R5, R10 ;  /* 0x00000005ff0a8219 */ /* 0x000fe8000001160a */
[----:B------:R-:W-:Y:S01]  /*4430*/  @!P0 SEL R0, R3, R10, !P2 ;  /* 0x0000000a03008207 */ /* 0x000fe20005000000 */
[----:B------:R-:W-:Y:S03]  /*4440*/  IMAD.MOV R10, RZ, RZ, -R3 ;  /* 0x000000ffff0a7224 */ /* 0x000fe600078e0a03 */
[----:B------:R-:W-:Y:S01]  /*4450*/  @!P0 IADD3 R15, PT, PT, R15, -R0, RZ ;  /* 0x800000000f0f8210 */ /* 0x000fe20007ffe0ff */
[----:B------:R-:W-:Y:S01]  /*4460*/  @!P0 IMAD R0, R11, R14, R0 ;  /* 0x0000000e0b008224 */ /* 0x000fe200078e0200 */
[----:B------:R-:W-:Y:S01]  /*4470*/  IADD3 R11, PT, PT, -R9, RZ, RZ ;  /* 0x000000ff090b7210 */ /* 0x000fe20007ffe1ff */
[----:B------:R-:W-:Y:S02]  /*4480*/  IMAD R13, R2, R10, R13 ;  /* 0x0000000a020d7224 */ /* 0x000fe400078e020d */
[----:B------:R-:W-:Y:S02]  /*4490*/  @!P0 IMAD R9, R15, R40, R3 ;  /* 0x000000280f098224 */ /* 0x000fe400078e0203 */
[----:B------:R-:W-:Y:S02]  /*44a0*/  @!P0 IMAD.MOV.U32 R3, RZ, RZ, R0 ;  /* 0x000000ffff038224 */ /* 0x000fe400078e0000 */
[----:B------:R-:W-:Y:S02]  /*44b0*/  IMAD R8, R6, R11, R8 ;  /* 0x0000000b06087224 */ /* 0x000fe400078e0208 */
[----:B------:R-:W-:Y:S02]  /*44c0*/  IMAD R13, R3, R2, R13 ;  /* 0x00000002030d7224 */ /* 0x000fe400078e020d */
[----:B------:R-:W-:Y:S02]  /*44d0*/  IMAD R8, R9, R6, R8 ;  /* 0x0000000609087224 */ /* 0x000fe400078e0208 */
.L_x_86:
[----:B------:R-:W-:Y:S05]  /*44e0*/  BRA.U UP1, `(.L_x_87) ;  /* 0x0000000101107547 */ /* 0x000fea000b800000 */
[----:B------:R-:W-:Y:S04]  /*44f0*/  MOV R0, UR7 ;  /* 0x0000000700007c02 */ /* 0x000fe80008000f00 */
[----:B------:R-:W-:Y:S04]  /*4500*/  SHF.L.U32 R3, R0, 0x1f, RZ ;  /* 0x0000001f00037819 */ /* 0x000fe800000006ff */
[----:B------:R-:W2:Y:S02]  /*4510*/  SYNCS.PHASECHK.TRANS64.TRYWAIT P0, [UR6+0x48], R3 ;  /* 0x00004803ff0075a7 */ /* 0x000ea40008001106 */
[----:B--2---:R-:W-:Y:S05]  /*4520*/  @!P0 BRA `(.L_x_88) ;  /* 0x0000002800588947 */ /* 0x004fea0003800000 */
.L_x_87:
[----:B------:R-:W-:Y:S05]  /*4530*/  BRA.U !UP3, `(.L_x_89) ;  /* 0x000000010b347547 */ /* 0x000fea000b800000 */
[----:B------:R-:W-:Y:S01]  /*4540*/  UPLOP3.LUT UP0, UPT, UPT, UPT, UP2, 0x80, 0x8 ;  /* 0x000000000008789c */ /* 0x000fe20003f0f020 */
[----:B--2---:R-:W-:Y:S02]  /*4550*/  HFMA2 R0, -RZ, RZ, 0, 5.9604644775390625e-08 ;  /* 0x00000001ff007431 */ /* 0x004fe400000001ff */
[----:B------:R-:W-:Y:S03]  /*4560*/  IMAD.MOV.U32 R95, RZ, RZ, 0x1 ;  /* 0x00000001ff5f7424 */ /* 0x000fe600078e00ff */
[----:B------:R-:W-:Y:S05]  /*4570*/  PLOP3.LUT P0, PT, PT, PT, UP0, 0x80, 0x8 ;  /* 0x000000000008781c */ /* 0x000fea0003f0f008 */
[----:B------:R-:W2:Y:S01]  /*4580*/  @UP0 LDCU.64 UR10, c[0x0][0x888] ;  /* 0x00011100ff0a07ac */ /* 0x000ea20008000a00 */
[----:B------:R-:W-:Y:S07]  /*4590*/  @UP0 UIMAD UR8, UR36, UR4, URZ ;  /* 0x00000004240802a4 */ /* 0x000fee000f8e02ff */
[----:B------:R-:W-:Y:S01]  /*45a0*/  @!P0 PRMT R95, R0, 0x7610, R95 ;  /* 0x00007610005f8816 */ /* 0x000fe2000000005f */
[----:B--2---:R-:W-:Y:S03]  /*45b0*/  @UP0 UIMAD.WIDE UR10, UR8, 0x4, UR10 ;  /* 0x00000004080a08a5 */ /* 0x004fe6000f8e020a */
[----:B------:R-:W2:Y:S03]  /*45c0*/  @!UP0 LDCU UR8, c[0x0][0x880] ;  /* 0x00011000ff0887ac */ /* 0x000ea60008000800 */
[----:B------:R-:W-:Y:S01]  /*45d0*/  IMAD.U32 R10, RZ, RZ, UR10 ;  /* 0x0000000aff0a7e24 */ /* 0x000fe2000f8e00ff */
[----:B------:R-:W-:Y:S05]  /*45e0*/  MOV R11, UR11 ;  /* 0x0000000b000b7c02 */ /* 0x000fea0008000f00 */
[----:B-----5:R4:W5:Y:S02]  /*45f0*/  @P0 LDG.E R49, desc[UR40][R10.64] ;  /* 0x000000280a310981 */ /* 0x020964000c1e1900 */
[----:B--2-4-:R-:W-:Y:S07]  /*4600*/  @!P0 IMAD.U32 R49, RZ, RZ, UR8 ;  /* 0x00000008ff318e24 */ /* 0x014fee000f8e00ff */
.L_x_89:
[----:B-----5:R-:W-:Y:S01]  /*4610*/  @!P4 FSETP.EQ.AND P5, PT, R49, RZ, PT ;  /* 0x000000ff3100c20b */ /* 0x020fe20003fa2000 */
[----:B------:R-:W-:Y:S01]  /*4620*/  @!UPT UIADD3 URZ, UPT, UPT, URZ, URZ, URZ ;  /* 0x000000fffffff290 */ /* 0x000fe2000fffe0ff */
[----:B------:R-:W-:Y:S11]  /*4630*/  @!P4 BRA `(.L_x_90) ;  /* 0x000000000014c947 */ /* 0x000ff60003800000 */
[----:B------:R-:W-:Y:S02]  /*4640*/  LOP3.LUT P0, RZ, R95, 0xff, RZ, 0xc0, !PT ;  /* 0x000000ff5fff7812 */ /* 0x000fe4000780c0ff */
[----:B------:R-:W-:Y:S04]  /*4650*/  PLOP3.LUT P5, PT, PT, PT, UP0, 0x80, 0x8 ;  /* 0x000000000008781c */ /* 0x000fe80003faf008 */
[----:B------:R-:W-:Y:S07]  /*4660*/  PLOP3.LUT P5, PT, P5, PT, PT, 0x8, 0x80 ;  /* 0x000000000080781c */ /* 0x000fee0002fae170 */
[----:B------:R-:W-:Y:S11]  /*4670*/  @P0 FSETP.EQ.AND P5, PT, R49, RZ, PT ;  /* 0x000000ff3100020b */ /* 0x000ff60003fa2000 */
[----:B------:R-:W-:Y:S02]  /*4680*/  @!UPT UIADD3 URZ, UPT, UPT, URZ, URZ, URZ ;  /* 0x000000fffffff290 */ /* 0x000fe4000fffe0ff */
.L_x_90:
[----:B------:R-:W4:Y:S01]  /*4690*/  SYNCS.PHASECHK.TRANS64.TRYWAIT P4, [UR6+0x38], R26 ;  /* 0x0000381aff0075a7 */ /* 0x000f220008081106 */
[----:B------:R-:W-:Y:S01]  /*46a0*/  @P3 SHF.R.U32.HI R27, RZ, 0x10, R21 ;  /* 0x00000010ff1b3819 */ /* 0x000fe20000011615 */
[----:B------:R-:W-:Y:S01]  /*46b0*/  VIADD R29, R29, 0x1 ;  /* 0x000000011d1d7836 */ /* 0x000fe20000000000 */
[----:B------:R-:W5:Y:S08]  /*46c0*/  LDC.64 R14, c[0x0][0xb10] ;  /* 0x0002c400ff0e7b82 */ /* 0x000f700000000a00 */
[----:B------:R-:W1:Y:S08]  /*46d0*/  LDC.64 R10, c[0x0][0xb18] ;  /* 0x0002c600ff0a7b82 */ /* 0x000e700000000a00 */
[----:B--2---:R-:W2:Y:S08]  /*46e0*/  @!P1 LDC R0, c[0x0][0xb20] ;  /* 0x0002c800ff009b82 */ /* 0x004eb00000000800 */
[----:B------:R-:W3:Y:S01]  /*46f0*/  @!P1 LDC R3, c[0x0][0xb0c] ;  /* 0x0002c300ff039b82 */ /* 0x000ee20000000800 */
[----:B-----5:R-:W-:Y:S05]  /*4700*/  @!P1 IMAD.HI.U32 R14, R13, R14, RZ ;  /* 0x0000000e0d0e9227 */ /* 0x020fea00078e00ff */
[----:B------:R-:W-:Y:S01]  /*4710*/  @!P1 SHF.R.U32.HI R14, RZ, R15, R14 ;  /* 0x0000000fff0e9219 */ /* 0x000fe2000001160e */
[----:B-1----:R-:W-:Y:S01]  /*4720*/  @!P1 IMAD.HI.U32 R11, R8, R11, RZ ;  /* 0x0000000b080b9227 */ /* 0x002fe200078e00ff */
[----:B------:R-:W-:Y:S04]  /*4730*/  @!P1 ISETP.NE.AND P0, PT, R10, 0x1, PT ;  /* 0x000000010a00980c */ /* 0x000fe80003f05270 */
[----:B--2---:R-:W-:Y:S02]  /*4740*/  @!P1 SHF.R.U32.HI R9, RZ, R0, R11 ;  /* 0x00000000ff099219 */ /* 0x004fe4000001160b */
[----:B---3--:R-:W-:Y:S02]  /*4750*/  @!P1 ISETP.NE.AND P2, PT, R3, 0x1, PT ;  /* 0x000000010300980c */ /* 0x008fe40003f45270 */
[----:B------:R-:W-:Y:S02]  /*4760*/  @!P1 SEL R9, R8, R9, !P0 ;  /* 0x0000000908099207 */ /* 0x000fe40004000000 */
[----:B------:R-:W-:Y:S02]  /*4770*/  ELECT P0, URZ, PT ;  /* 0x0000000000ff782f */ /* 0x000fe40003800000 */
[----:B------:R-:W-:Y:S05]  /*4780*/  @!P1 SEL R14, R13, R14, !P2 ;  /* 0x0000000e0d0e9207 */ /* 0x000fea0005000000 */
[----:B------:R-:W-:Y:S02]  /*4790*/  @!P1 IMAD.IADD R0, R9, 0x1, -R14 ;  /* 0x0000000109009824 */ /* 0x000fe400078e0a0e */
[----:B------:R-:W-:Y:S02]  /*47a0*/  @!P1 IMAD.IADD R9, R14, 0x1, -R9 ;  /* 0x000000010e099824 */ /* 0x000fe400078e0a09 */
[----:B------:R-:W-:Y:S02]  /*47b0*/  @!P1 IMAD R13, R0, R3, R13 ;  /* 0x00000003000d9224 */ /* 0x000fe400078e020d */
[----:B------:R-:W-:Y:S01]  /*47c0*/  @!P1 IMAD R8, R9, R10, R8 ;  /* 0x0000000a09089224 */ /* 0x000fe200078e0208 */
[----:B----4-:R-:W-:Y:S06]  /*47d0*/  @!P4 BRA `(.L_x_91) ;  /* 0x0000002400c4c947 */ /* 0x010fec0003800000 */
.L_x_143:
[----:B------:R-:W-:Y:S01]  /*47e0*/  PLOP3.LUT P5, PT, P5, P0, PT, 0xf2, 0x2f ;  /* 0x00000000002f781c */ /* 0x000fe20002fa1e72 */
[----:B------:R-:W-:Y:S01]  /*47f0*/  UMOV UR14, 0x0 ;  /* 0x00000000000e7882 */ /* 0x000fe20000000000 */
[----:B------:R-:W-:Y:S01]  /*4800*/  LOP3.LUT R30, R30, 0x1, RZ, 0x3c, !PT ;  /* 0x000000011e1e7812 */ /* 0x000fe200078e3cff */
[----:B------:R-:W-:Y:S01]  /*4810*/  UMOV UR15, 0x10000000 ;  /* 0x10000000000f7882 */ /* 0x000fe20000000000 */
[----:B------:R-:W-:Y:S01]  /*4820*/  UMOV UR12, UR36 ;  /* 0x00000024000c7c82 */ /* 0x000fe20008000000 */
[----:B------:R-:W-:Y:S08]  /*4830*/  @P3 R2UR UR36, R27 ;  /* 0x000000001b2432ca */ /* 0x000ff000000e0000 */
[----:B-1----:R-:W-:Y:S01]  /*4840*/  @!P5 IADD3 R3, P0, PT, R32, 0x580, RZ ;  /* 0x000005802003d810 */ /* 0x002fe20007f1e0ff */
[----:B------:R-:W-:Y:S01]  /*4850*/  @!P5 IMAD.SHL.U32 R94, R94, 0x40, RZ ;  /* 0x000000405e5ed824 */ /* 0x000fe200078e00ff */
[----:B------:R-:W-:Y:S01]  /*4860*/  VOTEU.ALL UP1, P5 ;  /* 0x0000000000ff7886 */ /* 0x000fe20002820000 */
[----:B------:R-:W-:Y:S01]  /*4870*/  @!P5 IMAD.SHL.U32 R93, R93, 0x40, RZ ;  /* 0x000000405d5dd824 */ /* 0x000fe200078e00ff */
[----:B------:R-:W-:Y:S01]  /*4880*/  @!P5 R2UR UR9, R3 ;  /* 0x000000000309d2ca */ /* 0x000fe200000e0000 */
[----:B------:R-:W-:Y:S01]  /*4890*/  @!P5 IMAD.X R0, RZ, RZ, R33, P0 ;  /* 0x000000ffff00d224 */ /* 0x000fe200000e0621 */
[----:B------:R-:W-:Y:S01]  /*48a0*/  @!P5 R2UR UR10, R94 ;  /* 0x000000005e0ad2ca */ /* 0x000fe200000e0000 */
[----:B------:R-:W-:Y:S01]  /*48b0*/  IMAD.IADD R94, R8, 0x1, R81 ;  /* 0x00000001085e7824 */ /* 0x000fe200078e0251 */
[----:B------:R-:W-:Y:S01]  /*48c0*/  @!P5 R2UR UR11, R93 ;  /* 0x000000005d0bd2ca */ /* 0x000fe200000e0000 */
[----:B------:R-:W-:Y:S01]  /*48d0*/  IMAD.IADD R93, R13, 0x1, R92 ;  /* 0x000000010d5d7824 */ /* 0x000fe200078e025c */
[----:B------:R-:W-:Y:S02]  /*48e0*/  @!P5 R2UR UR8, R0 ;  /* 0x000000000008d2ca */ /* 0x000fe400000e0000 */
[C---:B------:R-:W-:Y:S04]  /*48f0*/  ISETP.NE.AND P0, PT, R29.reuse, 0x2, PT ;  /* 0x000000021d00780c */ /* 0x040fe80003f05270 */
[----:B------:R-:W-:Y:S01]  /*4900*/  SEL R3, RZ, 0x1, P0 ;  /* 0x00000001ff037807 */ /* 0x000fe20000000000 */
[----:B------:R-:W-:Y:S01]  /*4910*/  IMAD.U32 R10, RZ, RZ, UR9 ;  /* 0x00000009ff0a7e24 */ /* 0x000fe2000f8e00ff */
[----:B------:R-:W-:Y:S01]  /*4920*/  @!UP1 UIADD3 UR9, UPT, UPT, UR6, 0x30, URZ ;  /* 0x0000003006099890 */ /* 0x000fe2000fffe0ff */
[----:B------:R-:W-:Y:S02]  /*4930*/  SEL R29, R29, RZ, P0 ;  /* 0x000000ff1d1d7207 */ /* 0x000fe40000000000 */
[----:B------:R-:W-:Y:S02]  /*4940*/  LOP3.LUT R28, R28, R3, RZ, 0x3c, !PT ;  /* 0x000000031c1c7212 */ /* 0x000fe400078e3cff */
[----:B------:R-:W-:Y:S01]  /*4950*/  IMAD.U32 R11, RZ, RZ, UR8 ;  /* 0x00000008ff0b7e24 */ /* 0x000fe2000f8e00ff */
[----:B------:R-:W-:Y:S01]  /*4960*/  @!P5 R2UR UR16, R10 ;  /* 0x000000000a10d2ca */ /* 0x000fe200000e0000 */
[----:B------:R-:W-:Y:S01]  /*4970*/  @!UP1 UIADD3 UR8, UPT, UPT, UR6, 0x200, URZ ;  /* 0x0000020006089890 */ /* 0x000fe2000fffe0ff */
[----:B------:R-:W-:Y:S02]  /*4980*/  VOTEU.ALL UP1, P5 ;  /* 0x0000000000ff7886 */ /* 0x000fe40002820000 */
[----:B------:R-:W-:Y:S11]  /*4990*/  @!P5 R2UR UR17, R11 ;  /* 0x000000000b11d2ca */ /* 0x000ff600000e0000 */
[----:B------:R-:W-:Y:S02]  /*49a0*/  @!UPT UIADD3 URZ, UPT, UPT, URZ, URZ, URZ ;  /* 0x000000fffffff290 */ /* 0x000fe4000fffe0ff */
[----:B------:R2:W-:Y:S01]  /*49b0*/  @!UP1 UTMALDG.3D [UR8], [UR16], desc[UR14] ;  /* 0x00000e08100095b4 */ /* 0x0005e20008011000 */
[----:B------:R2:W-:Y:S01]  /*49c0*/  @!P5 SYNCS.ARRIVE.TRANS64.RED.A0TR RZ, [UR6+0x30], R25 ;  /* 0x00003019ffffd9a7 */ /* 0x0005e20008300406 */
[----:B------:R-:W-:Y:S01]  /*49d0*/  UPLOP3.LUT UP1, UPT, UPT, UPT, UPT, 0x80, 0x8 ;  /* 0x000000000008789c */ /* 0x000fe20003f2f070 */
[----:B------:R-:W-:Y:S01]  /*49e0*/  SYNCS.ARRIVE.TRANS64.RED.A1T0 RZ, [UR37], RZ ;  /* 0x000000ffffff79a7 */ /* 0x000fe20008100425 */
[----:B------:R-:W-:Y:S09]  /*49f0*/  @P3 BRA `(.L_x_92) ;  /* 0xfffffff400b43947 */ /* 0x000ff2000383ffff */
[----:B------:R-:W-:Y:S07]  /*4a00*/  MOV R0, UR6 ;  /* 0x0000000600007c02 */ /* 0x000fee0008000f00 */
.L_x_93:
[----:B-1----:R-:W-:-:S04]  /*4a10*/  SHF.L.U32 R3, R30, 0x1f, RZ ;  /* 0x0000001f1e037819 */ /* 0x002fc800000006ff */
[----:B------:R1:W3:Y:S03]  /*4a20*/  SYNCS.PHASECHK.TRANS64.TRYWAIT P0, [R0+URZ+0x38], R3 ;  /* 0x00003803000075a7 */ /* 0x0002e600080011ff */
[----:B---3--:R-:W-:Y:S05]  /*4a30*/  @!P0 NANOSLEEP.SYNCS 0x989680 ;  /* 0x009896800000895d */ /* 0x008fea0003900000 */
[----:B------:R-:W3:Y:S02]  /*4a40*/  @!P0 SYNCS.PHASECHK.TRANS64 P0, [R0+URZ+0x38], R3 ;  /* 0x00003803000085a7 */ /* 0x000ee400080010ff */
[----:B--23--:R-:W-:Y:S05]  /*4a50*/  @P0 EXIT ;  /* 0x000000000000094d */ /* 0x00cfea0003800000 */
[----:B------:R-:W-:Y:S05]  /*4a60*/  BRA `(.L_x_93) ;  /* 0xfffffffc00e87947 */ /* 0x000fea000383ffff */
.L_x_84:
[----:B------:R-:W-:-:S06]  /*4a70*/  UISETP.GE.AND UP1, UPT, UR10, 0x4, UPT ;  /* 0x000000040a00788c */ /* 0x000fcc000bf26270 */
[----:B------:R-:W-:-:S13]  /*4a80*/  PLOP3.LUT P0, PT, PT, PT, UP1, 0x80, 0x8 ;  /* 0x000000000008781c */ /* 0x000fda0003f0f018 */
[----:B------:R-:W-:Y:S05]  /*4a90*/  @!P0 EXIT ;  /* 0x000000000000894d */ /* 0x000fea0003800000 */
[----:B------:R-:W-:Y:S01]  /*4aa0*/  BAR.SYNC.DEFER_BLOCKING 0x6, 0xa0 ;  /* 0x0182800000007b1d */ /* 0x000fe20000010000 */
[C---:B------:R-:W-:Y:S01]  /*4ab0*/  IMAD.SHL.U32 R4, R103.reuse, 0x40, RZ ;  /* 0x0000004067047824 */ /* 0x040fe200078e00ff */
[----:B------:R-:W-:Y:S01]  /*4ac0*/  SHF.R.U32.HI R3, RZ, 0x1, R103 ;  /* 0x00000001ff037819 */ /* 0x000fe20000011667 */
[----:B------:R-:W-:Y:S01]  /*4ad0*/  IMAD.SHL.U32 R105, R106, 0x800, RZ ;  /* 0x000008006a697824 */ /* 0x000fe200078e00ff */
[----:B------:R-:W-:Y:S01]  /*4ae0*/  CS2R R108, SRZ ;  /* 0x00000000006c7805 */ /* 0x000fe2000001ff00 */
[C---:B------:R-:W-:Y:S01]  /*4af0*/  IMAD.U32 R47, R103.reuse, 0x10000, RZ ;  /* 0x00010000672f7824 */ /* 0x040fe200078e00ff */
[----:B------:R-:W-:Y:S01]  /*4b00*/  UMOV UR43, 0x400 ;  /* 0x00000400002b7882 */ /* 0x000fe20000000000 */
[C---:B------:R-:W-:Y:S01]  /*4b10*/  LOP3.LUT R2, R4.reuse, 0x180, RZ, 0xc0, !PT ;  /* 0x0000018004027812 */ /* 0x040fe200078ec0ff */
[----:B------:R-:W-:Y:S01]  /*4b20*/  ULEA UR43, UR37, UR43, 0x18 ;  /* 0x0000002b252b7291 */ /* 0x000fe2000f8ec0ff */
[----:B------:R-:W1:Y:S01]  /*4b30*/  LDC R101, c[0x0][0x370] ;  /* 0x0000dc00ff657b82 */ /* 0x000e620000000800 */
[----:B------:R-:W-:Y:S01]  /*4b40*/  LOP3.LUT R4, R4, 0x640, RZ, 0xc0, !PT ;  /* 0x0000064004047812 */ /* 0x000fe200078ec0ff */
[----:B------:R-:W-:Y:S01]  /*4b50*/  IMAD.MOV.U32 R44, RZ, RZ, RZ ;  /* 0x000000ffff2c7224 */ /* 0x000fe200078e00ff */
[----:B------:R-:W-:Y:S01]  /*4b60*/  LOP3.LUT R3, R2, 0x20, R3, 0xf8, !PT ;  /* 0x0000002002037812 */ /* 0x000fe200078ef803 */
[----:B------:R-:W-:Y:S01]  /*4b70*/  IMAD.SHL.U32 R2, R103, 0x8, RZ ;  /* 0x0000000867027824 */ /* 0x000fe200078e00ff */
[----:B------:R-:W-:Y:S01]  /*4b80*/  LOP3.LUT R105, R4, 0x800, R105, 0xf8, !PT ;  /* 0x0000080004697812 */ /* 0x000fe200078ef869 */
[----:B------:R-:W-:Y:S01]  /*4b90*/  UIADD3 UR4, UPT, UPT, UR43, 0x1200, URZ ;  /* 0x000012002b047890 */ /* 0x000fe2000fffe0ff */
[----:B------:R-:W-:Y:S01]  /*4ba0*/  IMAD.MOV.U32 R110, RZ, RZ, RZ ;  /* 0x000000ffff6e7224 */ /* 0x000fe200078e00ff */
[----:B------:R-:W2:Y:S01]  /*4bb0*/  LDC R42, c[0x0][0xb0c] ;  /* 0x0002c300ff2a7b82 */ /* 0x000ea20000000800 */
[----:B------:R-:W-:Y:S01]  /*4bc0*/  LOP3.LUT R4, R3, 0x30, R2, 0x78, !PT ;  /* 0x0000003003047812 */ /* 0x000fe200078e7802 */
[----:B------:R-:W-:Y:S01]  /*4bd0*/  IMAD.SHL.U32 R2, R106, 0x200000, RZ ;  /* 0x002000006a027824 */ /* 0x000fe200078e00ff */
[----:B------:R-:W3:Y:S01]  /*4be0*/  LDCU.64 UR46, c[0x0][0x348] ;  /* 0x00006900ff2e77ac */ /* 0x000ee20008000a00 */
[----:B------:R-:W-:Y:S01]  /*4bf0*/  IMAD.SHL.U32 R3, R103, 0x10, RZ ;  /* 0x0000001067037824 */ /* 0x000fe200078e00ff */
[----:B------:R-:W-:Y:S01]  /*4c00*/  LOP3.LUT R105, R105, R4, RZ, 0xfc, !PT ;  /* 0x0000000469697212 */ /* 0x000fe200078efcff */
[----:B------:R-:W-:Y:S01]  /*4c10*/  IMAD.MOV.U32 R114, RZ, RZ, RZ ;  /* 0x000000ffff727224 */ /* 0x000fe200078e00ff */
[----:B------:R-:W4:Y:S01]  /*4c20*/  LDS R0, [UR43+0x100] ;  /* 0x0001002bff007984 */ /* 0x000f220008000800 */
[----:B------:R-:W1:Y:S01]  /*4c30*/  LDC R100, c[0x0][0xb20] ;  /* 0x0002c800ff647b82 */ /* 0x000e620000000800 */
[----:B------:R-:W-:Y:S01]  /*4c40*/  LOP3.LUT R2, R2, 0x200000, RZ, 0xc0, !PT ;  /* 0x0020000002027812 */ /* 0x000fe200078ec0ff */
[----:B------:R-:W-:Y:S01]  /*4c50*/  VIADD R104, R105, UR43 ;  /* 0x0000002b69687c36 */ /* 0x000fe20008000000 */
[----:B------:R-:W-:Y:S01]  /*4c60*/  LOP3.LUT R3, R3, 0x20, RZ, 0xc0, !PT ;  /* 0x0000002003037812 */ /* 0x000fe200078ec0ff */
[----:B------:R-:W-:Y:S01]  /*4c70*/  IMAD.U32 R111, RZ, RZ, UR4 ;  /* 0x00000004ff6f7e24 */ /* 0x000fe2000f8e00ff */
[----:B------:R-:W-:Y:S01]  /*4c80*/  LOP3.LUT R47, R2, 0x400000, R47, 0xf8, !PT ;  /* 0x00400000022f7812 */ /* 0x000fe200078ef82f */
[----:B------:R-:W1:Y:S01]  /*4c90*/  LDCU.64 UR38, c[0x0][0x888] ;  /* 0x00011100ff2677ac */ /* 0x000e620008000a00 */
[----:B------:R-:W-:Y:S01]  /*4ca0*/  IADD3 R104, PT, PT, -R3, 0x200, R104 ;  /* 0x0000020003687810 */ /* 0x000fe20007ffe168 */
[----:B------:R-:W1:Y:S01]  /*4cb0*/  LDC R41, c[0x0][0xb30] ;  /* 0x0002cc00ff297b82 */ /* 0x000e620000000800 */
[----:B------:R-:W-:-:S07]  /*4cc0*/  UIADD3 UR42, UPT, UPT, UR43, 0x200, URZ ;  /* 0x000002002b2a7890 */ /* 0x000fce000fffe0ff */
[----:B------:R-:W1:Y:S08]  /*4cd0*/  LDC.64 R90, c[0x0][0xb10] ;  /* 0x0002c400ff5a7b82 */ /* 0x000e700000000a00 */
[----:B------:R-:W1:Y:S08]  /*4ce0*/  LDC.64 R38, c[0x0][0xb18] ;  /* 0x0002c600ff267b82 */ /* 0x000e700000000a00 */
[----:B------:R-:W1:Y:S01]  /*4cf0*/  LDC.64 R86, c[0x0][0x888] ;  /* 0x00022200ff567b82 */ /* 0x000e620000000a00 */
[----:B----4-:R-:W-:-:S07]  /*4d00*/  IMAD.IADD R47, R0, 0x1, R47 ;  /* 0x00000001002f7824 */ /* 0x010fce00078e022f */
[----:B------:R-:W4:Y:S08]  /*4d10*/  LDC.64 R36, c[0x0][0xb28] ;  /* 0x0002ca00ff247b82 */ /* 0x000f300000000a00 */
[----:B------:R-:W1:Y:S08]  /*4d20*/  LDC.64 R88, c[0x0][0x890] ;  /* 0x00022400ff587b82 */ /* 0x000e700000000a00 */
[----:B------:R-:W1:Y:S08]  /*4d30*/  LDC.64 R84, c[0x0][0x8b0] ;  /* 0x00022c00ff547b82 */ /* 0x000e700000000a00 */
[----:B------:R-:W1:Y:S08]  /*4d40*/  LDC.64 R82, c[0x0][0x8a8] ;  /* 0x00022a00ff527b82 */ /* 0x000e700000000a00 */
[----:B--23--:R-:W1:Y:S02]  /*4d50*/  LDC R102, c[0x0][0x374] ;  /* 0x0000dd00ff667b82 */ /* 0x00ce640000000800 */
.L_x_111:
[C---:B------:R-:W-:Y:S02]  /*4d60*/  LEA R0, R114.reuse, UR43, 0x3 ;  /* 0x0000002b72007c11 */ /* 0x040fe4000f8e18ff */
[----:B------:R-:W-:Y:S02]  /*4d70*/  SHF.L.U32 R3, R109, 0x1f, RZ ;  /* 0x0000001f6d037819 */ /* 0x000fe400000006ff */
[----:B------:R-:W-:Y:S02]  /*4d80*/  LEA R16, R114, UR43, 0x4 ;  /* 0x0000002b72107c11 */ /* 0x000fe4000f8e20ff */
[----:B--2---:R-:W2:Y:S02]  /*4d90*/  SYNCS.PHASECHK.TRANS64.TRYWAIT P0, [R0+URZ+0x50], R3 ;  /* 0x00005003000075a7 */ /* 0x004ea400080011ff */
[----:B--23--:R-:W-:Y:S05]  /*4da0*/  @!P0 BRA `(.L_x_94) ;  /* 0x0000002000688947 */ /* 0x00cfea0003800000 */
.L_x_144:
[----:B------:R-:W3:Y:S01]  /*4db0*/  LDC.64 R12, c[0x0][0xb10] ;  /* 0x0002c400ff0c7b82 */ /* 0x000ee20000000a00 */
[----:B------:R-:W4:Y:S01]  /*4dc0*/  LDS.128 R16, [R16+0xe0] ;  /* 0x0000e00010107984 */ /* 0x000f220000000c00 */
[----:B-1----:R-:W-:Y:S01]  /*4dd0*/  ISETP.NE.AND P1, PT, R41, 0x1, PT ;  /* 0x000000012900780c */ /* 0x002fe20003f25270 */
[----:B--2---:R-:W-:Y:S01]  /*4de0*/  VIADD R0, R0, 0x60 ;  /* 0x0000006000007836 */ /* 0x004fe20000000000 */
[----:B------:R-:W-:Y:S04]  /*4df0*/  ISETP.GE.AND P0, PT, R40, 0x1, PT ;  /* 0x000000012800780c */ /* 0x000fe80003f06270 */
[----:B------:R-:W1:Y:S01]  /*4e00*/  LDC.64 R10, c[0x0][0xb18] ;  /* 0x0002c600ff0a7b82 */ /* 0x000e620000000a00 */
[----:B------:R-:W-:Y:S01]  /*4e10*/  PRMT R0, RZ, 0x654, R0 ;  /* 0x00000654ff007816 */ /* 0x000fe20000000000 */
[----:B------:R-:W-:Y:S01]  /*4e20*/  @!PT LDS RZ, [RZ] ;  /* 0x00000000fffff984 */ /* 0x000fe20000000800 */
[----:B------:R-:W-:Y:S01]  /*4e30*/  @!PT LDS RZ, [RZ] ;  /* 0x00000000fffff984 */ /* 0x000fe20000000800 */
[----:B------:R-:W-:Y:S01]  /*4e40*/  @!PT LDS RZ, [RZ] ;  /* 0x00000000fffff984 */ /* 0x000fe20000000800 */
[----:B------:R-:W-:Y:S01]  /*4e50*/  @!PT LDS RZ, [RZ] ;  /* 0x00000000fffff984 */ /* 0x000fe20000000800 */
[----:B------:R2:W-:Y:S06]  /*4e60*/  MEMBAR.ALL.CTA ;  /* 0x0000000000007992 */ /* 0x0005ec0000008000 */
[----:B--2---:R-:W2:Y:S01]  /*4e70*/  FENCE.VIEW.ASYNC.S ;  /* 0x00000000000073c6 */ /* 0x004ea20000000000 */
[----:B------:R-:W1:Y:S08]  /*4e80*/  @!P1 LDC R14, c[0x0][0xb20] ;  /* 0x0002c800ff0e9b82 */ /* 0x000e700000000800 */
[----:B------:R-:W1:Y:S01]  /*4e90*/  @!P1 LDC R9, c[0x0][0xb0c] ;  /* 0x0002c300ff099b82 */ /* 0x000e620000000800 */
[----:B--2---:R2:W-:Y:S01]  /*4ea0*/  SYNCS.ARRIVE.TRANS64.RED.A1T0 RZ, [R0+URZ], RZ ;  /* 0x000000ff00ff79a7 */ /* 0x0045e200081004ff */
[----:B----4-:R-:W-:Y:S04]  /*4eb0*/  LOP3.LUT P4, RZ, R18, 0x1, RZ, 0xc0, !PT ;  /* 0x0000000112ff7812 */ /* 0x010fe8000788c0ff */
[----:B------:R-:W-:Y:S09]  /*4ec0*/  P2R R112, PR, RZ, 0x10 ;  /* 0x00000010ff707803 */ /* 0x000ff20000000000 */
[----:B------:R-:W-:Y:S02]  /*4ed0*/  @P4 MOV R45, R16 ;  /* 0x00000010002d4202 */ /* 0x000fe40000000f00 */
[----:B------:R-:W-:Y:S01]  /*4ee0*/  @P4 LOP3.LUT R43, R17, 0xffff, RZ, 0xc0, !PT ;  /* 0x0000ffff112b4812 */ /* 0x000fe200078ec0ff */
[----:B--23--:R-:W-:Y:S06]  /*4ef0*/  @!P0 BRA `(.L_x_95) ;  /* 0x0000000000a48947 */ /* 0x00cfec0003800000 */
[----:B------:R-:W-:Y:S01]  /*4f00*/  IMAD.HI.U32 R21, R102, R39, RZ ;  /* 0x0000002766157227 */ /* 0x000fe200078e00ff */
[----:B------:R-:W-:Y:S02]  /*4f10*/  ISETP.NE.AND P0, PT, R38, 0x1, PT ;  /* 0x000000012600780c */ /* 0x000fe40003f05270 */
[----:B------:R-:W-:Y:S01]  /*4f20*/  ISETP.NE.AND P2, PT, R40, 0x1, PT ;  /* 0x000000012800780c */ /* 0x000fe20003f45270 */
[----:B------:R-:W-:Y:S01]  /*4f30*/  IMAD.HI.U32 R20, R101, R90, RZ ;  /* 0x0000005a65147227 */ /* 0x000fe200078e00ff */
[----:B------:R-:W-:Y:S02]  /*4f40*/  SHF.R.U32.HI R21, RZ, R100, R21 ;  /* 0x00000064ff157219 */ /* 0x000fe40000011615 */
[----:B------:R-:W-:Y:S01]  /*4f50*/  ISETP.NE.AND P3, PT, R42, 0x1, PT ;  /* 0x000000012a00780c */ /* 0x000fe20003f65270 */
[----:B------:R-:W-:Y:S01]  /*4f60*/  IMAD.HI.U32 R24, R45, R90, RZ ;  /* 0x0000005a2d187227 */ /* 0x000fe200078e00ff */
[----:B------:R-:W-:Y:S02]  /*4f70*/  SHF.R.U32.HI R20, RZ, R91, R20 ;  /* 0x0000005bff147219 */ /* 0x000fe40000011614 */
[----:B------:R-:W-:Y:S01]  /*4f80*/  SEL R3, R102, R21, !P0 ;  /* 0x0000001566037207 */ /* 0x000fe20004000000 */
[----:B------:R-:W-:Y:S01]  /*4f90*/  IMAD.HI.U32 R21, R43, R39, RZ ;  /* 0x000000272b157227 */ /* 0x000fe200078e00ff */
[----:B------:R-:W-:Y:S02]  /*4fa0*/  SEL R7, R101, R20, !P3 ;  /* 0x0000001465077207 */ /* 0x000fe40005800000 */
[----:B------:R-:W-:Y:S01]  /*4fb0*/  SHF.R.U32.HI R24, RZ, R91, R24 ;  /* 0x0000005bff187219 */ /* 0x000fe20000011618 */
[-C--:B------:R-:W-:Y:S04]  /*4fc0*/  IMAD.HI.U32 R20, R3, R36.reuse, RZ ;  /* 0x0000002403147227 */ /* 0x080fe800078e00ff */
[----:B------:R-:W-:Y:S01]  /*4fd0*/  IMAD.HI.U32 R22, R7, R36, RZ ;  /* 0x0000002407167227 */ /* 0x000fe200078e00ff */
[-C--:B------:R-:W-:Y:S02]  /*4fe0*/  @P2 SHF.R.U32.HI R3, RZ, R37.reuse, R20 ;  /* 0x00000025ff032219 */ /* 0x080fe40000011614 */
[----:B------:R-:W-:Y:S02]  /*4ff0*/  SHF.R.U32.HI R20, RZ, R100, R21 ;  /* 0x00000064ff147219 */ /* 0x000fe40000011615 */
[----:B------:R-:W-:Y:S01]  /*5000*/  @P2 SHF.R.U32.HI R7, RZ, R37, R22 ;  /* 0x00000025ff072219 */ /* 0x000fe20000011616 */
[C---:B------:R-:W-:Y:S01]  /*5010*/  IMAD R2, R40.reuse, R3, RZ ;  /* 0x0000000328027224 */ /* 0x040fe200078e02ff */
[----:B------:R-:W-:Y:S02]  /*5020*/  SEL R5, R43, R20, !P0 ;  /* 0x000000142b057207 */ /* 0x000fe40004000000 */
[----:B------:R-:W-:Y:S01]  /*5030*/  SEL R3, R45, R24, !P3 ;  /* 0x000000182d037207 */ /* 0x000fe20005800000 */
[----:B------:R-:W-:Y:S01]  /*5040*/  IMAD R4, R40, R7, RZ ;  /* 0x0000000728047224 */ /* 0x000fe200078e02ff */
[C---:B------:R-:W-:Y:S01]  /*5050*/  ISETP.GE.AND P0, PT, R5.reuse, R2, PT ;  /* 0x000000020500720c */ /* 0x040fe20003f06270 */
[----:B------:R-:W-:Y:S03]  /*5060*/  IMAD.HI.U32 R6, R5, R36, RZ ;  /* 0x0000002405067227 */ /* 0x000fe600078e00ff */
[----:B------:R-:W-:Y:S01]  /*5070*/  ISETP.GE.OR P0, PT, R3, R4, P0 ;  /* 0x000000040300720c */ /* 0x000fe20000706670 */
[----:B------:R-:W-:Y:S01]  /*5080*/  IMAD.MOV R4, RZ, RZ, -R3 ;  /* 0x000000ffff047224 */ /* 0x000fe200078e0a03 */
[-C--:B------:R-:W-:Y:S03]  /*5090*/  SHF.R.U32.HI R6, RZ, R37.reuse, R6 ;  /* 0x00000025ff067219 */ /* 0x080fe60000011606 */
[----:B------:R-:W-:Y:S01]  /*50a0*/  IMAD R45, R42, R4, R45 ;  /* 0x000000042a2d7224 */ /* 0x000fe200078e022d */
[----:B------:R-:W-:Y:S05]  /*50b0*/  SEL R15, R5, R6, !P2 ;  /* 0x00000006050f7207 */ /* 0x000fea0005000000 */
[----:B------:R-:W-:Y:S02]  /*50c0*/  IMAD.MOV R6, RZ, RZ, -R15 ;  /* 0x000000ffff067224 */ /* 0x000fe400078e0a0f */
[C---:B------:R-:W-:Y:S04]  /*50d0*/  @!P0 IMAD.HI.U32 R2, R3.reuse, R36, RZ ;  /* 0x0000002403028227 */ /* 0x040fe800078e00ff */
[----:B------:R-:W-:Y:S01]  /*50e0*/  IMAD R6, R40, R6, R5 ;  /* 0x0000000628067224 */ /* 0x000fe200078e0205 */
[----:B------:R-:W-:Y:S04]  /*50f0*/  @!P0 SHF.R.U32.HI R2, RZ, R37, R2 ;  /* 0x00000025ff028219 */ /* 0x000fe80000011602 */
[----:B------:R-:W-:Y:S02]  /*5100*/  @!P0 SEL R0, R3, R2, !P2 ;  /* 0x0000000203008207 */ /* 0x000fe40005000000 */
[----:B------:R-:W-:Y:S02]  /*5110*/  IADD3 R2, PT, PT, -R5, RZ, RZ ;  /* 0x000000ff05027210 */ /* 0x000fe40007ffe1ff */
[----:B------:R-:W-:Y:S01]  /*5120*/  @!P0 IADD3 R8, PT, PT, R15, -R0, RZ ;  /* 0x800000000f088210 */ /* 0x000fe20007ffe0ff */
[----:B------:R-:W-:Y:S02]  /*5130*/  @!P0 IMAD R0, R7, R6, R0 ;  /* 0x0000000607008224 */ /* 0x000fe400078e0200 */
[----:B------:R-:W-:Y:S02]  /*5140*/  IMAD R43, R38, R2, R43 ;  /* 0x00000002262b7224 */ /* 0x000fe400078e022b */
[----:B------:R-:W-:Y:S02]  /*5150*/  @!P0 IMAD R5, R8, R40, R3 ;  /* 0x0000002808058224 */ /* 0x000fe400078e0203 */
[----:B------:R-:W-:Y:S04]  /*5160*/  @!P0 IMAD.MOV.U32 R3, RZ, RZ, R0 ;  /* 0x000000ffff038224 */ /* 0x000fe800078e0000 */
[----:B------:R-:W-:Y:S02]  /*5170*/  IMAD R45, R3, R42, R45 ;  /* 0x0000002a032d7224 */ /* 0x000fe400078e022d */
[----:B------:R-:W-:Y:S07]  /*5180*/  IMAD R43, R5, R38, R43 ;  /* 0x00000026052b7224 */ /* 0x000fee00078e022b */
.L_x_95:
[----:B------:R-:W-:Y:S01]  /*5190*/  @!P1 IMAD.HI.U32 R0, R45, R12, RZ ;  /* 0x0000000c2d009227 */ /* 0x000fe200078e00ff */
[----:B-1----:R-:W-:Y:S01]  /*51a0*/  @!P1 ISETP.NE.AND P0, PT, R10, 0x1, PT ;  /* 0x000000010a00980c */ /* 0x002fe20003f05270 */
[----:B------:R-:W-:Y:S01]  /*51b0*/  ULOP3.LUT UP0, URZ, UR42, 0x1b0, URZ, 0xc0, !UPT ;  /* 0x000001b02aff7892 */ /* 0x000fe2000f80c0ff */
[----:B------:R-:W-:Y:S01]  /*51c0*/  @!P1 ISETP.NE.AND P2, PT, R9, 0x1, PT ;  /* 0x000000010900980c */ /* 0x000fe20003f45270 */
[----:B------:R-:W-:Y:S01]  /*51d0*/  @!P1 IMAD.HI.U32 R3, R43, R11, RZ ;  /* 0x0000000b2b039227 */ /* 0x000fe200078e00ff */
[----:B------:R-:W-:Y:S02]  /*51e0*/  @!P1 SHF.R.U32.HI R0, RZ, R13, R0 ;  /* 0x0000000dff009219 */ /* 0x000fe40000011600 */
[----:B------:R-:W-:Y:S01]  /*51f0*/  @P4 SHF.R.U32.HI R107, RZ, 0x10, R17 ;  /* 0x00000010ff6b4819 */ /* 0x000fe20000011611 */
[----:B------:R-:W-:Y:S01]  /*5200*/  VIADD R114, R114, 0x1 ;  /* 0x0000000172727836 */ /* 0x000fe20000000000 */
[----:B------:R-:W-:Y:S02]  /*5210*/  @!P1 SHF.R.U32.HI R2, RZ, R14, R3 ;  /* 0x0000000eff029219 */ /* 0x000fe40000011603 */
[----:B------:R-:W-:Y:S02]  /*5220*/  @!P1 SEL R3, R45, R0, !P2 ;  /* 0x000000002d039207 */ /* 0x000fe40005000000 */
[----:B------:R-:W-:Y:S05]  /*5230*/  @!P1 SEL R2, R43, R2, !P0 ;  /* 0x000000022b029207 */ /* 0x000fea0004000000 */
[----:B------:R-:W-:Y:S02]  /*5240*/  @!P1 IMAD.IADD R0, R2, 0x1, -R3 ;  /* 0x0000000102009824 */ /* 0x000fe400078e0a03 */
[----:B------:R-:W-:Y:S02]  /*5250*/  @!P1 IMAD.IADD R2, R3, 0x1, -R2 ;  /* 0x0000000103029824 */ /* 0x000fe400078e0a02 */
[----:B------:R-:W-:Y:S02]  /*5260*/  @!P1 IMAD R45, R0, R9, R45 ;  /* 0x00000009002d9224 */ /* 0x000fe400078e022d */
[----:B------:R-:W-:Y:S01]  /*5270*/  @!P1 IMAD R43, R2, R10, R43 ;  /* 0x0000000a022b9224 */ /* 0x000fe200078e022b */
[----:B------:R-:W-:Y:S06]  /*5280*/  BRA.U !UP0, `(.L_x_96) ;  /* 0x0000000108407547 */ /* 0x000fec000b800000 */
[----:B------:R-:W1:Y:S01]  /*5290*/  LDCU.64 UR8, c[0x4][0x80] ;  /* 0x01001000ff0877ac */ /* 0x000e620008000a00 */
[----:B------:R-:W-:Y:S01]  /*52a0*/  MOV R3, 0x0 ;  /* 0x0000000000037802 */ /* 0x000fe20000000f00 */
[----:B------:R-:W-:Y:S02]  /*52b0*/  HFMA2 R12, -RZ, RZ, 0, 5.9604644775390625e-08 ;  /* 0x00000001ff0c7431 */ /* 0x000fe400000001ff */
[----:B------:R-:W-:Y:S02]  /*52c0*/  IMAD.MOV.U32 R8, RZ, RZ, 0x70 ;  /* 0x00000070ff087424 */ /* 0x000fe400078e00ff */
[----:B------:R-:W-:Y:S01]  /*52d0*/  IMAD.MOV.U32 R13, RZ, RZ, RZ ;  /* 0x000000ffff0d7224 */ /* 0x000fe200078e00ff */
[----:B------:R-:W2:Y:S01]  /*52e0*/  LDCU.64 UR6, c[0x4][0x88] ;  /* 0x01001100ff0677ac */ /* 0x000ea20008000a00 */
[----:B------:R-:W3:Y:S01]  /*52f0*/  LDC.64 R2, c[0x4][R3] ;  /* 0x0100000003027b82 */ /* 0x000ee20000000a00 */
[----:B------:R-:W4:Y:S01]  /*5300*/  LDCU.64 UR4, c[0x4][0x8] ;  /* 0x01000100ff0477ac */ /* 0x000f220008000a00 */
[----:B-1----:R-:W-:Y:S01]  /*5310*/  MOV R5, UR9 ;  /* 0x0000000900057c02 */ /* 0x002fe20008000f00 */
[----:B------:R-:W-:Y:S01]  /*5320*/  IMAD.U32 R4, RZ, RZ, UR8 ;  /* 0x00000008ff047e24 */ /* 0x000fe2000f8e00ff */
[----:B--2---:R-:W-:Y:S01]  /*5330*/  MOV R7, UR7 ;  /* 0x0000000700077c02 */ /* 0x004fe20008000f00 */
[----:B------:R-:W-:Y:S01]  /*5340*/  IMAD.U32 R6, RZ, RZ, UR6 ;  /* 0x00000006ff067e24 */ /* 0x000fe2000f8e00ff */
[----:B----4-:R-:W-:Y:S01]  /*5350*/  MOV R11, UR5 ;  /* 0x00000005000b7c02 */ /* 0x010fe20008000f00 */
[----:B------:R-:W-:Y:S02]  /*5360*/  IMAD.U32 R10, RZ, RZ, UR4 ;  /* 0x00000004ff0a7e24 */ /* 0x000fe4000f8e00ff */
[----:B------:R-:W-:Y:S07]  /*5370*/  LEPC R20, `(.L_x_96) ;  /* 0x000000001014794e */ /* 0x000fee0000000000 */
[----:B---3-5:R-:W-:Y:S05]  /*5380*/  CALL.ABS.NOINC R2 ;  /* 0x0000000002007343 */ /* 0x028fea0003c00000 */
.L_x_96:
[----:B------:R-:W-:Y:S01]  /*5390*/  LOP3.LUT P0, RZ, R111, 0x1b0, RZ, 0xc0, !PT ;  /* 0x000001b06fff7812 */ /* 0x000fe2000780c0ff */
[----:B------:R-:W-:Y:S11]  /*53a0*/  BSSY.RECONVERGENT B6, `(.L_x_97) ;  /* 0x0000013000067945 */ /* 0x000ff60003800200 */
[----:B------:R-:W-:Y:S01]  /*53b0*/  @!UPT UIADD3 URZ, UPT, UPT, URZ, URZ, URZ ;  /* 0x000000fffffff290 */ /* 0x000fe2000fffe0ff */
[----:B------:R-:W-:Y:S05]  /*53c0*/  @!P0 BRA `(.L_x_98) ;  /* 0x0000000000408947 */ /* 0x000fea0003800000 */
        /* <DEDUP_REMOVED lines=16> */
.L_x_98:
[----:B------:R-:W-:Y:S05]  /*54d0*/  BSYNC.RECONVERGENT B6 ;  /* 0x0000000000067941 */ /* 0x000fea0003800200 */
.L_x_97:
[----:B------:R-:W-:Y:S01]  /*54e0*/  ISETP.NE.U32.AND P3, PT, R88, RZ, PT ;  /* 0x000000ff5800720c */ /* 0x000fe20003f65070 */
[----:B------:R-:W-:Y:S01]  /*54f0*/  UISETP.NE.AND UP1, UPT, UR44, URZ, UPT ;  /* 0x000000ff2c00728c */ /* 0x000fe2000bf25270 */
[----:B------:R-:W-:Y:S02]  /*5500*/  ISETP.NE.U32.AND P4, PT, R84, RZ, PT ;  /* 0x000000ff5400720c */ /* 0x000fe40003f85070 */
[----:B------:R-:W-:Y:S02]  /*5510*/  ISETP.NE.AND.EX P3, PT, R89, RZ, PT, P3 ;  /* 0x000000ff5900720c */ /* 0x000fe40003f65330 */
[----:B------:R-:W-:Y:S02]  /*5520*/  PLOP3.LUT P1, PT, PT, PT, PT, 0x8, 0x80 ;  /* 0x000000000080781c */ /* 0x000fe40003f2e170 */
[----:B------:R-:W-:Y:S02]  /*5530*/  PLOP3.LUT P0, PT, PT, PT, UP1, 0x80, 0x8 ;  /* 0x000000000008781c */ /* 0x000fe40003f0f018 */
[----:B------:R-:W-:Y:S02]  /*5540*/  ISETP.NE.AND.EX P4, PT, R85, RZ, PT, P4 ;  /* 0x000000ff5500720c */ /* 0x000fe40003f85340 */
[----:B------:R-:W1:Y:S09]  /*5550*/  @UP1 LDCU.64 UR4, c[0x0][0x888] ;  /* 0x00011100ff0417ac */ /* 0x000e720008000a00 */
[----:B------:R-:W-:Y:S01]  /*5560*/  @P0 PLOP3.LUT P1, PT, P3, PT, PT, 0x80, 0x8 ;  /* 0x000000000008081c */ /* 0x000fe20001f2f070 */
[----:B-1----:R-:W-:Y:S04]  /*5570*/  @UP1 UISETP.NE.U32.AND UP0, UPT, UR4, URZ, UPT ;  /* 0x000000ff0400128c */ /* 0x002fe8000bf05070 */
[----:B------:R-:W-:Y:S04]  /*5580*/  @UP1 UISETP.NE.AND.EX UP0, UPT, UR5, URZ, UPT, UP0 ;  /* 0x000000ff0500128c */ /* 0x000fe8000bf05300 */
[----:B------:R-:W-:Y:S01]  /*5590*/  @UP1 USEL UR4, URZ, 0xffffffff, UP0 ;  /* 0xffffffffff041887 */ /* 0x000fe20008000000 */
[----:B------:R-:W-:Y:S11]  /*55a0*/  @!P3 BRA `(.L_x_99) ;  /* 0x00000000002cb947 */ /* 0x000ff60003800000 */
[----:B------:R-:W-:Y:S01]  /*55b0*/  ISETP.NE.U32.AND P2, PT, R86, RZ, PT ;  /* 0x000000ff5600720c */ /* 0x000fe20003f45070 */
[----:B------:R-:W-:Y:S03]  /*55c0*/  IMAD.MOV.U32 R95, RZ, RZ, 0x1 ;  /* 0x00000001ff5f7424 */ /* 0x000fe600078e00ff */
[----:B------:R-:W-:Y:S11]  /*55d0*/  ISETP.NE.AND.EX P2, PT, R87, RZ, PT, P2 ;  /* 0x000000ff5700720c */ /* 0x000ff60003f45320 */
[----:B------:R-:W-:Y:S02]  /*55e0*/  @!UPT UIADD3 URZ, UPT, UPT, URZ, URZ, URZ ;  /* 0x000000fffffff290 */ /* 0x000fe4000fffe0ff */
[----:B------:R-:W1:Y:S01]  /*55f0*/  @P2 LDC.64 R2, c[0x0][0x888] ;  /* 0x00022200ff022b82 */ /* 0x000e620000000a00 */
[----:B------:R-:W-:Y:S04]  /*5600*/  @P2 IMAD R0, R88, UR36, RZ ;  /* 0x0000002458002c24 */ /* 0x000fe8000f8e02ff */
[----:B-1----:R-:W-:Y:S04]  /*5610*/  @P2 IMAD.WIDE R2, R0, 0x4, R2 ;  /* 0x0000000400022825 */ /* 0x002fe800078e0202 */
[----:B------:R-:W-:Y:S01]  /*5620*/  HFMA2 R0, -RZ, RZ, 0, 5.9604644775390625e-08 ;  /* 0x00000001ff007431 */ /* 0x000fe200000001ff */
[----:B-----5:R1:W5:Y:S04]  /*5630*/  @P2 LDG.E R49, desc[UR40][R2.64] ;  /* 0x0000002802312981 */ /* 0x020368000c1e1900 */
[----:B------:R-:W-:Y:S01]  /*5640*/  @!P2 PRMT R95, R0, 0x7610, R95 ;  /* 0x00007610005fa816 */ /* 0x000fe2000000005f */
[----:B-1----:R-:W2:Y:S06]  /*5650*/  @!P2 LDC R49, c[0x0][0x880] ;  /* 0x00022000ff31ab82 */ /* 0x002eac0000000800 */
.L_x_99:
[----:B------:R-:W-:Y:S05]  /*5660*/  @!P4 BRA `(.L_x_100) ;  /* 0x000000000020c947 */ /* 0x000fea0003800000 */
[----:B------:R-:W-:Y:S04]  /*5670*/  ISETP.NE.U32.AND P2, PT, R82, RZ, PT ;  /* 0x000000ff5200720c */ /* 0x000fe80003f45070 */
[----:B------:R-:W-:Y:S11]  /*5680*/  ISETP.NE.AND.EX P2, PT, R83, RZ, PT, P2 ;  /* 0x000000ff5300720c */ /* 0x000ff60003f45320 */
[----:B------:R-:W-:Y:S02]  /*5690*/  @!UPT UIADD3 URZ, UPT, UPT, URZ, URZ, URZ ;  /* 0x000000fffffff290 */ /* 0x000fe4000fffe0ff */
[----:B------:R-:W1:Y:S01]  /*56a0*/  @P2 LDC.64 R2, c[0x0][0x8a8] ;  /* 0x00022a00ff022b82 */ /* 0x000e620000000a00 */
[----:B------:R-:W-:Y:S04]  /*56b0*/  @P2 IMAD R0, R84, UR36, RZ ;  /* 0x0000002454002c24 */ /* 0x000fe8000f8e02ff */
[----:B-1----:R-:W-:Y:S05]  /*56c0*/  @P2 IMAD.WIDE R2, R0, 0x4, R2 ;  /* 0x0000000400022825 */ /* 0x002fea00078e0202 */
[----:B-----5:R1:W5:Y:S02]  /*56d0*/  @P2 LDG.E R46, desc[UR40][R2.64] ;  /* 0x00000028022e2981 */ /* 0x020364000c1e1900 */
[----:B-1----:R-:W3:Y:S02]  /*56e0*/  @!P2 LDC R46, c[0x0][0x8a0] ;  /* 0x00022800ff2eab82 */ /* 0x002ee40000000800 */
.L_x_100:
[----:B--2--5:R-:W-:Y:S01]  /*56f0*/  @P0 FSETP.NEU.AND P4, PT, R49, RZ, PT ;  /* 0x000000ff3100020b */ /* 0x024fe20003f8d000 */
[----:B------:R-:W-:Y:S01]  /*5700*/  IMAD.U32 R0, RZ, RZ, UR4 ;  /* 0x00000004ff007e24 */ /* 0x000fe2000f8e00ff */
[----:B------:R-:W-:Y:S01]  /*5710*/  @P0 LOP3.LUT P2, RZ, R95, 0xff, RZ, 0xc0, !PT ;  /* 0x000000ff5fff0812 */ /* 0x000fe2000784c0ff */
[----:B------:R-:W-:Y:S01]  /*5720*/  BSSY B1, `(.L_x_101) ;  /* 0x0000034000017945 */ /* 0x000fe20003800000 */
[----:B------:R-:W-:Y:S01]  /*5730*/  @P0 SEL R3, RZ, 0xffffffff, P4 ;  /* 0xffffffffff030807 */ /* 0x000fe20002000000 */
[C---:B------:R-:W-:Y:S01]  /*5740*/  IMAD R32, R44.reuse, 0x20, R47 ;  /* 0x000000202c207824 */ /* 0x040fe200078e022f */
[----:B------:R-:W-:Y:S02]  /*5750*/  LEA R113, R44, UR43, 0x3 ;  /* 0x0000002b2c717c11 */ /* 0x000fe4000f8e18ff */
[----:B------:R-:W-:Y:S02]  /*5760*/  CS2R R54, SRZ ;  /* 0x0000000000367805 */ /* 0x000fe4000001ff00 */
[----:B------:R-:W-:Y:S02]  /*5770*/  @P1 SEL R3, R0, R3, !P2 ;  /* 0x0000000300031207 */ /* 0x000fe40005000000 */
[----:B------:R-:W-:Y:S02]  /*5780*/  CS2R R52, SRZ ;  /* 0x0000000000347805 */ /* 0x000fe4000001ff00 */
[----:B------:R-:W-:Y:S02]  /*5790*/  SHF.L.U32 R2, R110, 0x1f, RZ ;  /* 0x0000001f6e027819 */ /* 0x000fe400000006ff */
[----:B------:R-:W-:Y:S02]  /*57a0*/  CS2R R58, SRZ ;  /* 0x00000000003a7805 */ /* 0x000fe4000001ff00 */
[----:B------:R-:W-:Y:S02]  /*57b0*/  @P0 LOP3.LUT R3, R3, 0x1, RZ, 0xc0, !PT ;  /* 0x0000000103030812 */ /* 0x000fe400078ec0ff */
[----:B------:R-:W-:Y:S02]  /*57c0*/  CS2R R56, SRZ ;  /* 0x0000000000387805 */ /* 0x000fe4000001ff00 */
[----:B------:R-:W-:Y:S02]  /*57d0*/  PLOP3.LUT P5, PT, PT, PT, PT, 0x8, 0x80 ;  /* 0x000000000080781c */ /* 0x000fe40003fae170 */
[----:B------:R-:W-:Y:S11]  /*57e0*/  ISETP.NE.U32.OR P1, PT, R3, 0x1, !P0 ;  /* 0x000000010300780c */ /* 0x000ff60004725470 */
[----:B------:R-:W-:Y:S02]  /*57f0*/  @!UPT UIADD3 URZ, UPT, UPT, URZ, URZ, URZ ;  /* 0x000000fffffff290 */ /* 0x000fe4000fffe0ff */
[----:B------:R-:W-:Y:S04]  /*5800*/  @P1 SHF.L.U32 R4, R108, 0x1f, RZ ;  /* 0x0000001f6c041819 */ /* 0x000fe800000006ff */
[----:B------:R-:W1:Y:S01]  /*5810*/  @P1 SYNCS.PHASECHK.TRANS64.TRYWAIT P0, [UR43+0x30], R4 ;  /* 0x00003004ff0015a7 */ /* 0x000e62000800112b */
[----:B------:R2:W4:Y:S01]  /*5820*/  SYNCS.PHASECHK.TRANS64.TRYWAIT P4, [R113+URZ+0x70], R2 ;  /* 0x00007002710075a7 */ /* 0x00052200080811ff */
[----:B-1----:R-:W-:Y:S01]  /*5830*/  @P1 PLOP3.LUT P5, PT, P0, PT, PT, 0x8, 0x80 ;  /* 0x000000000080181c */ /* 0x002fe200007ae170 */
[----:B------:R-:W-:Y:S01]  /*5840*/  @!UPT UIADD3 URZ, UPT, UPT, URZ, URZ, URZ ;  /* 0x000000fffffff290 */ /* 0x000fe2000fffe0ff */
[----:B--2-4-:R-:W-:Y:S11]  /*5850*/  @!P1 BRA `(.L_x_102) ;  /* 0x0000000000809947 */ /* 0x014ff60003800000 */
[----:B------:R-:W-:Y:S01]  /*5860*/  ISETP.NE.U32.AND P0, PT, RZ, UR38, PT ;  /* 0x00000026ff007c0c */ /* 0x000fe2000bf05070 */
[----:B------:R-:W-:Y:S01]  /*5870*/  BSSY B0, `(.L_x_103) ;  /* 0x0000012000007945 */ /* 0x000fe20003800000 */
[----:B------:R-:W-:Y:S02]  /*5880*/  FSETP.NEU.AND P2, PT, R49, RZ, PT ;  /* 0x000000ff3100720b */ /* 0x000fe40003f4d000 */
[----:B------:R-:W-:Y:S02]  /*5890*/  CS2R R58, SRZ ;  /* 0x00000000003a7805 */ /* 0x000fe4000001ff00 */
[----:B------:R-:W-:Y:S02]  /*58a0*/  ISETP.NE.AND.EX P0, PT, RZ, UR39, PT, P0 ;  /* 0x00000027ff007c0c */ /* 0x000fe4000bf05300 */
[----:B------:R-:W-:Y:S02]  /*58b0*/  CS2R R56, SRZ ;  /* 0x0000000000387805 */ /* 0x000fe4000001ff00 */
[----:B------:R-:W-:Y:S02]  /*58c0*/  LOP3.LUT P1, RZ, R95, 0xff, RZ, 0xc0, !PT ;  /* 0x000000ff5fff7812 */ /* 0x000fe4000782c0ff */
[----:B------:R-:W-:Y:S02]  /*58d0*/  CS2R R54, SRZ ;  /* 0x0000000000367805 */ /* 0x000fe4000001ff00 */
[----:B------:R-:W-:Y:S02]  /*58e0*/  SEL R0, RZ, 0xffffffff, P2 ;  /* 0xffffffffff007807 */ /* 0x000fe40001000000 */
[----:B------:R-:W-:Y:S02]  /*58f0*/  CS2R R52, SRZ ;  /* 0x0000000000347805 */ /* 0x000fe4000001ff00 */
[----:B------:R-:W-:Y:S04]  /*5900*/  SEL R3, RZ, 0xffffffff, P0 ;  /* 0xffffffffff037807 */ /* 0x000fe80000000000 */
[----:B------:R-:W-:Y:S04]  /*5910*/  @P3 SEL R0, R3, R0, !P1 ;  /* 0x0000000003003207 */ /* 0x000fe80004800000 */
[----:B------:R-:W-:Y:S04]  /*5920*/  LOP3.LUT R0, R0, 0x1, RZ, 0xc0, !PT ;  /* 0x0000000100007812 */ /* 0x000fe800078ec0ff */
[----:B------:R-:W-:Y:S01]  /*5930*/  ISETP.NE.U32.AND P0, PT, R0, 0x1, PT ;  /* 0x000000010000780c */ /* 0x000fe20003f05070 */
[----:B------:R-:W-:Y:S01]  /*5940*/  @!UPT UIADD3 URZ, UPT, UPT, URZ, URZ, URZ ;  /* 0x000000fffffff290 */ /* 0x000fe2000fffe0ff */
[----:B------:R-:W-:Y:S11]  /*5950*/  @!P5 BRA `(.L_x_104) ;  /* 0x00000000000cd947 */ /* 0x000ff60003800000 */
[----:B------:R-:W-:Y:S04]  /*5960*/  SHF.L.U32 R3, R108, 0x1f, RZ ;  /* 0x0000001f6c037819 */ /* 0x000fe800000006ff */
[----:B------:R-:W1:Y:S02]  /*5970*/  SYNCS.PHASECHK.TRANS64.TRYWAIT P1, [UR43+0x30], R3 ;  /* 0x00003003ff0075a7 */ /* 0x000e64000802112b */
[----:B-1----:R-:W-:Y:S05]  /*5980*/  @!P1 BRA `(.L_x_105) ;  /* 0x0000001400849947 */ /* 0x002fea0003800000 */
.L_x_104:
[----:B------:R-:W-:Y:S05]  /*5990*/  BSYNC B0 ;  /* 0x0000000000007941 */ /* 0x000fea0003800000 */
.L_x_103:
[----:B------:R2:W4:Y:S01]  /*59a0*/  @P0 LDS.128 R56, [R105+UR43+0x200] ;  /* 0x0002002b69380984 */ /* 0x0005220008000c00 */
[----:B------:R-:W-:Y:S01]  /*59b0*/  UIADD3 UR4, UPT, UPT, UR43, 0x38, URZ ;  /* 0x000000382b047890 */ /* 0x000fe2000fffe0ff */
[----:B------:R-:W-:Y:S02]  /*59c0*/  LOP3.LUT R108, R108, 0x1, RZ, 0x3c, !PT ;  /* 0x000000016c6c7812 */ /* 0x000fe400078e3cff */
[----:B------:R2:W1:Y:S01]  /*59d0*/  @P0 LDS.128 R52, [R104+0x10] ;  /* 0x0000100068340984 */ /* 0x0004620000000c00 */
[----:B------:R-:W-:Y:S01]  /*59e0*/  UPRMT UR4, UR37, 0x654, UR4 ;  /* 0x0000065425047896 */ /* 0x000fe20008000004 */
[----:B------:R-:W-:Y:S01]  /*59f0*/  @!PT LDS RZ, [RZ] ;  /* 0x00000000fffff984 */ /* 0x000fe20000000800 */
[----:B------:R-:W-:Y:S01]  /*5a00*/  @!PT LDS RZ, [RZ] ;  /* 0x00000000fffff984 */ /* 0x000fe20000000800 */
[----:B------:R-:W-:Y:S01]  /*5a10*/  @!PT LDS RZ, [RZ] ;  /* 0x00000000fffff984 */ /* 0x000fe20000000800 */
[----:B------:R-:W-:Y:S01]  /*5a20*/  @!PT LDS RZ, [RZ] ;  /* 0x00000000fffff984 */ /* 0x000fe20000000800 */
[----:B------:R5:W-:Y:S06]  /*5a30*/  MEMBAR.ALL.CTA ;  /* 0x0000000000007992 */ /* 0x000bec0000008000 */
[----:B-----5:R-:W5:Y:S02]  /*5a40*/  FENCE.VIEW.ASYNC.S ;  /* 0x00000000000073c6 */ /* 0x020f640000000000 */
[----:B-----5:R-:W-:Y:S03]  /*5a50*/  SYNCS.ARRIVE.TRANS64.RED.A1T0 RZ, [UR4], RZ ;  /* 0x000000ffffff79a7 */ /* 0x020fe60008100404 */
.L_x_102:
[----:B------:R-:W-:Y:S05]  /*5a60*/  BSYNC B1 ;  /* 0x0000000000017941 */ /* 0x000fea0003800000 */
.L_x_101:
[----:B-1----:R-:W-:Y:S04]  /*5a70*/  SHF.R.U32.HI R3, RZ, 0x15, R32 ;  /* 0x00000015ff037819 */ /* 0x002fe80000011620 */
[----:B------:R-:W-:Y:S01]  /*5a80*/  LOP3.LUT P0, RZ, R3, 0x3, R106, 0x48, !PT ;  /* 0x0000000303ff7812 */ /* 0x000fe2000780486a */
[----:B------:R-:W-:Y:S01]  /*5a90*/  @!UPT UIADD3 URZ, UPT, UPT, URZ, URZ, URZ ;  /* 0x000000fffffff290 */ /* 0x000fe2000fffe0ff */
[----:B------:R-:W-:Y:S11]  /*5aa0*/  @P4 BRA `(.L_x_106) ;  /* 0x0000000000084947 */ /* 0x000ff60003800000 */
[----:B------:R-:W1:Y:S02]  /*5ab0*/  SYNCS.PHASECHK.TRANS64.TRYWAIT P1, [R113+URZ+0x70], R2 ;  /* 0x00007002710075a7 */ /* 0x000e6400080211ff */
[----:B-1----:R-:W-:Y:S05]  /*5ac0*/  @!P1 BRA `(.L_x_107) ;  /* 0x00000014004c9947 */ /* 0x002fea0003800000 */
.L_x_106:
[----:B------:R-:W-:Y:S05]  /*5ad0*/  @!P0 BRA `(.L_x_108) ;  /* 0x0000000000408947 */ /* 0x000fea0003800000 */
[----:B------:R-:W1:Y:S01]  /*5ae0*/  LDCU.64 UR8, c[0x4][0x70] ;  /* 0x01000e00ff0877ac */ /* 0x000e620008000a00 */
[----:B------:R-:W-:Y:S01]  /*5af0*/  MOV R3, 0x0 ;  /* 0x0000000000037802 */ /* 0x000fe20000000f00 */
[----:B------:R-:W-:Y:S02]  /*5b00*/  HFMA2 R12, -RZ, RZ, 0, 5.9604644775390625e-08 ;  /* 0x00000001ff0c7431 */ /* 0x000fe400000001ff */
[----:B------:R-:W-:Y:S02]  /*5b10*/  IMAD.MOV.U32 R8, RZ, RZ, 0x192 ;  /* 0x00000192ff087424 */ /* 0x000fe400078e00ff */
[----:B------:R-:W-:Y:S01]  /*5b20*/  IMAD.MOV.U32 R13, RZ, RZ, RZ ;  /* 0x000000ffff0d7224 */ /* 0x000fe200078e00ff */
[----:B------:R-:W5:Y:S01]  /*5b30*/  LDCU.64 UR6, c[0x4][0x78] ;  /* 0x01000f00ff0677ac */ /* 0x000f620008000a00 */
[----:B------:R-:W2:Y:S01]  /*5b40*/  LDC.64 R2, c[0x4][R3] ;  /* 0x0100000003027b82 */ /* 0x000ea20000000a00 */
[----:B------:R-:W3:Y:S01]  /*5b50*/  LDCU.64 UR4, c[0x4][0x10] ;  /* 0x01000200ff0477ac */ /* 0x000ee20008000a00 */
[----:B-1----:R-:W-:Y:S01]  /*5b60*/  MOV R5, UR9 ;  /* 0x0000000900057c02 */ /* 0x002fe20008000f00 */
[----:B------:R-:W-:Y:S01]  /*5b70*/  IMAD.U32 R4, RZ, RZ, UR8 ;  /* 0x00000008ff047e24 */ /* 0x000fe2000f8e00ff */
[----:B-----5:R-:W-:Y:S01]  /*5b80*/  MOV R7, UR7 ;  /* 0x0000000700077c02 */ /* 0x020fe20008000f00 */
[----:B------:R-:W-:Y:S01]  /*5b90*/  IMAD.U32 R6, RZ, RZ, UR6 ;  /* 0x00000006ff067e24 */ /* 0x000fe2000f8e00ff */
[----:B---3--:R-:W-:Y:S01]  /*5ba0*/  MOV R11, UR5 ;  /* 0x00000005000b7c02 */ /* 0x008fe20008000f00 */
[----:B------:R-:W-:Y:S02]  /*5bb0*/  IMAD.U32 R10, RZ, RZ, UR4 ;  /* 0x00000004ff0a7e24 */ /* 0x000fe4000f8e00ff */
[----:B------:R-:W-:Y:S07]  /*5bc0*/  LEPC R20, `(.L_x_108) ;  /* 0x000000001014794e */ /* 0x000fee0000000000 */
[----:B--2-4-:R-:W-:Y:S05]  /*5bd0*/  CALL.ABS.NOINC R2 ;  /* 0x0000000002007343 */ /* 0x014fea0003c00000 */
.L_x_108:
[----:B------:R-:W-:Y:S01]  /*5be0*/  LOP3.LUT P0, RZ, R103, 0x60, RZ, 0xc0, !PT ;  /* 0x0000006067ff7812 */ /* 0x000fe2000780c0ff */
[----:B------:R-:W-:Y:S05]  /*5bf0*/  WARPSYNC.ALL ;  /* 0x0000000000007948 */ /* 0x000fea0003800000 */
[----:B------:R-:W-:Y:S01]  /*5c00*/  R2UR UR4, R32 ;  /* 0x00000000200472ca */ /* 0x000fe200000e0000 */
[----:B------:R-:W-:Y:S01]  /*5c10*/  BSSY.RECONVERGENT B0, `(.L_x_109) ;  /* 0x000009e000007945 */ /* 0x000fe20003800200 */
[-C--:B----4-:R-:W-:Y:S02]  /*5c20*/  F2FP.F16.E5M2.UNPACK_B R50, R56.reuse ;  /* 0x00000038ff32723e */ /* 0x090fe400020004ff */
[----:B------:R-:W-:Y:S02]  /*5c30*/  F2FP.F16.E5M2.UNPACK_B R63, R56.H1 ;  /* 0x00000038ff3f723e */ /* 0x000fe400030004ff */
[-C--:B------:R-:W-:Y:S01]  /*5c40*/  F2FP.F16.E5M2.UNPACK_B R56, R57.reuse ;  /* 0x00000039ff38723e */ /* 0x080fe200020004ff */
[--C-:B------:R-:W-:Y:S01]  /*5c50*/  HADD2.F32 R48, -RZ, R50.reuse.H0_H0 ;  /* 0x20000032ff307230 */ /* 0x100fe20000004100 */
[----:B------:R-:W-:Y:S01]  /*5c60*/  F2FP.F16.E5M2.UNPACK_B R57, R57.H1 ;  /* 0x00000039ff39723e */ /* 0x000fe200030004ff */
[----:B------:R-:W-:Y:S01]  /*5c70*/  HADD2.F32 R50, -RZ, R50.H1_H1 ;  /* 0x30000032ff327230 */ /* 0x000fe20000004100 */
[-C--:B------:R-:W-:Y:S01]  /*5c80*/  F2FP.F16.E5M2.UNPACK_B R66, R52.reuse ;  /* 0x00000034ff42723e */ /* 0x080fe200020004ff */
[--C-:B------:R-:W-:Y:S01]  /*5c90*/  HADD2.F32 R51, -RZ, R63.reuse.H0_H0 ;  /* 0x2000003fff337230 */ /* 0x100fe20000004100 */
[----:B------:R-:W-:Y:S01]  /*5ca0*/  F2FP.F16.E5M2.UNPACK_B R68, R52.H1 ;  /* 0x00000034ff44723e */ /* 0x000fe200030004ff */
[----:B------:R-:W1:Y:S01]  /*5cb0*/  LDTM.x32 R4, tmem[UR4] ;  /* 0x00000004000479ee */ /* 0x000e6200082c0000 */
[----:B------:R-:W-:Y:S01]  /*5cc0*/  NOP ;  /* 0x0000000000007918 */ /* 0x000fe20000000000 */
[----:B------:R-:W-:Y:S01]  /*5cd0*/  IADD3 R113, PT, PT, R113, 0x90, RZ ;  /* 0x0000009071717810 */ /* 0x000fe20007ffe0ff */
[--C-:B------:R-:W-:Y:S01]  /*5ce0*/  HADD2.F32 R65, -RZ, R66.reuse.H0_H0 ;  /* 0x20000042ff417230 */ /* 0x100fe20000004100 */
[----:B------:R-:W-:Y:S01]  /*5cf0*/  F2FP.F16.E5M2.UNPACK_B R61, R58 ;  /* 0x0000003aff3d723e */ /* 0x000fe200020004ff */
[----:B------:R-:W-:Y:S01]  /*5d00*/  HADD2.F32 R66, -RZ, R66.H1_H1 ;  /* 0x30000042ff427230 */ /* 0x000fe20000004100 */
[----:B------:R-:W-:Y:S01]  /*5d10*/  LOP3.LUT R113, R113, 0xfefffff8, RZ, 0xc0, !PT ;  /* 0xfefffff871717812 */ /* 0x000fe200078ec0ff */
[----:B------:R-:W-:Y:S01]  /*5d20*/  HADD2.F32 R52, -RZ, R63.H1_H1 ;  /* 0x3000003fff347230 */ /* 0x000fe20000004100 */
[-C--:B------:R-:W-:Y:S01]  /*5d30*/  F2FP.F16.E5M2.UNPACK_B R70, R53.reuse ;  /* 0x00000035ff46723e */ /* 0x080fe200020004ff */
[----:B------:R-:W-:Y:S01]  /*5d40*/  HADD2.F32 R67, -RZ, R68.H0_H0 ;  /* 0x20000044ff437230 */ /* 0x000fe20000004100 */
[----:B-1----:R1:W-:Y:S01]  /*5d50*/  SYNCS.ARRIVE.TRANS64.RED.A1T0 RZ, [R113+URZ], RZ ;  /* 0x000000ff71ff79a7 */ /* 0x0023e200081004ff */
[----:B------:R-:W-:Y:S01]  /*5d60*/  F2FP.F16.E5M2.UNPACK_B R72, R53.H1 ;  /* 0x00000035ff48723e */ /* 0x000fe200030004ff */
[----:B------:R-:W-:Y:S01]  /*5d70*/  HADD2.F32 R53, -RZ, R56.H0_H0 ;  /* 0x20000038ff357230 */ /* 0x000fe20000004100 */
[-C--:B------:R-:W-:Y:S01]  /*5d80*/  F2FP.F16.E5M2.UNPACK_B R74, R54.reuse ;  /* 0x00000036ff4a723e */ /* 0x080fe200020004ff */
[----:B------:R-:W-:Y:S01]  /*5d90*/  HADD2.F32 R69, -RZ, R70.H0_H0 ;  /* 0x20000046ff457230 */ /* 0x000fe20000004100 */
[----:B------:R-:W-:Y:S01]  /*5da0*/  F2FP.F16.E5M2.UNPACK_B R76, R54.H1 ;  /* 0x00000036ff4c723e */ /* 0x000fe200030004ff */
[----:B------:R-:W-:Y:S01]  /*5db0*/  HADD2.F32 R54, -RZ, R56.H1_H1 ;  /* 0x30000038ff367230 */ /* 0x000fe20000004100 */
[----:B------:R-:W-:Y:S01]  /*5dc0*/  F2FP.F16.E5M2.UNPACK_B R60, R58.H1 ;  /* 0x0000003aff3c723e */ /* 0x000fe200030004ff */
[----:B------:R-:W-:Y:S01]  /*5dd0*/  HADD2.F32 R58, -RZ, R61.H1_H1 ;  /* 0x3000003dff3a7230 */ /* 0x000fe20000004100 */
[----:B------:R-:W-:Y:S01]  /*5de0*/  F2FP.F16.E5M2.UNPACK_B R78, R55 ;  /* 0x00000037ff4e723e */ /* 0x000fe200020004ff */
[----:B------:R-:W-:Y:S01]  /*5df0*/  HADD2.F32 R71, -RZ, R70.H1_H1 ;  /* 0x30000046ff477230 */ /* 0x000fe20000004100 */
[----:B------:R-:W-:Y:S01]  /*5e00*/  F2FP.F16.E5M2.UNPACK_B R62, R59 ;  /* 0x0000003bff3e723e */ /* 0x000fe200020004ff */
[--C-:B------:R-:W-:Y:S01]  /*5e10*/  HADD2.F32 R73, -RZ, R74.reuse.H0_H0 ;  /* 0x2000004aff497230 */ /* 0x100fe20000004100 */
[----:B------:R-:W-:Y:S01]  /*5e20*/  F2FP.F16.E5M2.UNPACK_B R80, R55.H1 ;  /* 0x00000037ff50723e */ /* 0x000fe200030004ff */
[C---:B---3--:R-:W-:Y:S01]  /*5e30*/  FMUL R4, R46.reuse, R4 ;  /* 0x000000042e047220 */ /* 0x048fe20000400000 */
[C---:B------:R-:W-:Y:S01]  /*5e40*/  FMUL R5, R46.reuse, R5 ;  /* 0x000000052e057220 */ /* 0x040fe20000400000 */
[C---:B------:R-:W-:Y:S01]  /*5e50*/  FMUL R8, R46.reuse, R8 ;  /* 0x000000082e087220 */ /* 0x040fe20000400000 */
[C---:B------:R-:W-:Y:S01]  /*5e60*/  FMUL R9, R46.reuse, R9 ;  /* 0x000000092e097220 */ /* 0x040fe20000400000 */
[C---:B------:R-:W-:Y:S01]  /*5e70*/  FFMA R4, R49.reuse, R48, R4 ;  /* 0x0000003031047223 */ /* 0x040fe20000000004 */
[C---:B------:R-:W-:Y:S01]  /*5e80*/  FFMA R5, R49.reuse, R50, R5 ;  /* 0x0000003231057223 */ /* 0x040fe20000000005 */
[C---:B------:R-:W-:Y:S01]  /*5e90*/  FMUL R12, R46.reuse, R12 ;  /* 0x0000000c2e0c7220 */ /* 0x040fe20000400000 */
[C---:B------:R-:W-:Y:S01]  /*5ea0*/  FMUL R13, R46.reuse, R13 ;  /* 0x0000000d2e0d7220 */ /* 0x040fe20000400000 */
[C---:B------:R-:W-:Y:S01]  /*5eb0*/  FMUL R16, R46.reuse, R16 ;  /* 0x000000102e107220 */ /* 0x040fe20000400000 */
[C---:B------:R-:W-:Y:S01]  /*5ec0*/  FMUL R17, R46.reuse, R17 ;  /* 0x000000112e117220 */ /* 0x040fe20000400000 */
[C---:B------:R-:W-:Y:S01]  /*5ed0*/  FMUL R20, R46.reuse, R20 ;  /* 0x000000142e147220 */ /* 0x040fe20000400000 */
[C---:B------:R-:W-:Y:S01]  /*5ee0*/  FMUL R21, R46.reuse, R21 ;  /* 0x000000152e157220 */ /* 0x040fe20000400000 */
[C---:B------:R-:W-:Y:S01]  /*5ef0*/  FMUL R0, R46.reuse, R24 ;  /* 0x000000182e007220 */ /* 0x040fe20000400000 */
[C---:B------:R-:W-:Y:S01]  /*5f00*/  FMUL R2, R46.reuse, R25 ;  /* 0x000000192e027220 */ /* 0x040fe20000400000 */
[----:B------:R-:W-:Y:S02]  /*5f10*/  HADD2.F32 R74, -RZ, R74.H1_H1 ;  /* 0x3000004aff4a7230 */ /* 0x000fe40000004100 */
[C---:B------:R-:W-:Y:S01]  /*5f20*/  FMUL R24, R46.reuse, R28 ;  /* 0x0000001c2e187220 */ /* 0x040fe20000400000 */
[C---:B------:R-:W-:Y:S01]  /*5f30*/  FMUL R25, R46.reuse, R29 ;  /* 0x0000001d2e197220 */ /* 0x040fe20000400000 */
[--C-:B------:R-:W-:Y:S02]  /*5f40*/  HADD2.F32 R77, -RZ, R78.reuse.H0_H0 ;  /* 0x2000004eff4d7230 */ /* 0x100fe40000004100 */
[C---:B------:R-:W-:Y:S01]  /*5f50*/  FMUL R28, R46.reuse, R32 ;  /* 0x000000202e1c7220 */ /* 0x040fe20000400000 */
[----:B------:R-:W-:Y:S02]  /*5f60*/  HADD2.F32 R78, -RZ, R78.H1_H1 ;  /* 0x3000004eff4e7230 */ /* 0x000fe40000004100 */
[C---:B------:R-:W-:Y:S01]  /*5f70*/  FMUL R29, R46.reuse, R33 ;  /* 0x000000212e1d7220 */ /* 0x040fe20000400000 */
[C---:B------:R-:W-:Y:S01]  /*5f80*/  FMUL R6, R46.reuse, R6 ;  /* 0x000000062e067220 */ /* 0x040fe20000400000 */
[C---:B------:R-:W-:Y:S01]  /*5f90*/  FMUL R7, R46.reuse, R7 ;  /* 0x000000072e077220 */ /* 0x040fe20000400000 */
[--C-:B------:R-:W-:Y:S02]  /*5fa0*/  HADD2.F32 R55, -RZ, R57.reuse.H0_H0 ;  /* 0x20000039ff377230 */ /* 0x100fe40000004100 */
[C---:B------:R-:W-:Y:S01]  /*5fb0*/  FMUL R10, R46.reuse, R10 ;  /* 0x0000000a2e0a7220 */ /* 0x040fe20000400000 */
[C---:B------:R-:W-:Y:S01]  /*5fc0*/  FFMA R6, R49.reuse, R51, R6 ;  /* 0x0000003331067223 */ /* 0x040fe20000000006 */
[----:B------:R-:W-:Y:S02]  /*5fd0*/  HADD2.F32 R56, -RZ, R57.H1_H1 ;  /* 0x30000039ff387230 */ /* 0x000fe40000004100 */
[C---:B------:R-:W-:Y:S01]  /*5fe0*/  FFMA R7, R49.reuse, R52, R7 ;  /* 0x0000003431077223 */ /* 0x040fe20000000007 */
[C---:B------:R-:W-:Y:S01]  /*5ff0*/  FFMA R8, R49.reuse, R53, R8 ;  /* 0x0000003531087223 */ /* 0x040fe20000000008 */
[C---:B------:R-:W-:Y:S01]  /*6000*/  FFMA R9, R49.reuse, R54, R9 ;  /* 0x0000003631097223 */ /* 0x040fe20000000009 */
[----:B------:R-:W-:Y:S02]  /*6010*/  HADD2.F32 R57, -RZ, R61.H0_H0 ;  /* 0x2000003dff397230 */ /* 0x000fe40000004100 */
[----:B------:R-:W-:Y:S01]  /*6020*/  FFMA R10, R49, R55, R10 ;  /* 0x00000037310a7223 */ /* 0x000fe2000000000a */
[----:B------:R-:W-:Y:S01]  /*6030*/  F2FP.SATFINITE.E5M2.F32.PACK_AB_MERGE_C R96, R7, R6, RZ ;  /* 0x000000060760723e */ /* 0x000fe200048060ff */
[----:B------:R-:W-:Y:S02]  /*6040*/  HADD2.F32 R61, -RZ, R62.H0_H0 ;  /* 0x2000003eff3d7230 */ /* 0x000fe40000004100 */
[C---:B------:R-:W-:Y:S01]  /*6050*/  FMUL R11, R46.reuse, R11 ;  /* 0x0000000b2e0b7220 */ /* 0x040fe20000400000 */
[----:B------:R-:W-:Y:S01]  /*6060*/  F2FP.F16.E5M2.UNPACK_B R64, R59.H1 ;  /* 0x0000003bff40723e */ /* 0x000fe200030004ff */
[----:B------:R-:W-:Y:S01]  /*6070*/  HADD2.F32 R59, -RZ, R60.H0_H0 ;  /* 0x2000003cff3b7230 */ /* 0x000fe20000004100 */
[----:B------:R-:W-:Y:S01]  /*6080*/  F2FP.SATFINITE.E5M2.F32.PACK_AB_MERGE_C R96, R5, R4, R96 ;  /* 0x000000040560723e */ /* 0x000fe20004806060 */
[C---:B------:R-:W-:Y:S01]  /*6090*/  FFMA R11, R49.reuse, R56, R11 ;  /* 0x00000038310b7223 */ /* 0x040fe2000000000b */
[C---:B------:R-:W-:Y:S01]  /*60a0*/  FFMA R12, R49.reuse, R57, R12 ;  /* 0x00000039310c7223 */ /* 0x040fe2000000000c */
[----:B------:R-:W-:Y:S01]  /*60b0*/  FFMA R13, R49, R58, R13 ;  /* 0x0000003a310d7223 */ /* 0x000fe2000000000d */
[----:B------:R-:W-:Y:S02]  /*60c0*/  HADD2.F32 R62, -RZ, R62.H1_H1 ;  /* 0x3000003eff3e7230 */ /* 0x000fe40000004100 */
[C---:B------:R-:W-:Y:S01]  /*60d0*/  FMUL R14, R46.reuse, R14 ;  /* 0x0000000e2e0e7220 */ /* 0x040fe20000400000 */
[----:B------:R-:W-:Y:S01]  /*60e0*/  HADD2.F32 R60, -RZ, R60.H1_H1 ;  /* 0x3000003cff3c7230 */ /* 0x000fe20000004100 */
[----:B------:R-:W-:Y:S01]  /*60f0*/  F2FP.SATFINITE.E5M2.F32.PACK_AB_MERGE_C R97, R11, R10, RZ ;  /* 0x0000000a0b61723e */ /* 0x000fe200048060ff */
[C---:B------:R-:W-:Y:S01]  /*6100*/  FMUL R15, R46.reuse, R15 ;  /* 0x0000000f2e0f7220 */ /* 0x040fe20000400000 */
[--C-:B------:R-:W-:Y:S02]  /*6110*/  HADD2.F32 R63, -RZ, R64.reuse.H0_H0 ;  /* 0x20000040ff3f7230 */ /* 0x100fe40000004100 */
[----:B------:R-:W-:Y:S01]  /*6120*/  FFMA R14, R49, R59, R14 ;  /* 0x0000003b310e7223 */ /* 0x000fe2000000000e */
[----:B------:R-:W-:Y:S01]  /*6130*/  F2FP.SATFINITE.E5M2.F32.PACK_AB_MERGE_C R97, R9, R8, R97 ;  /* 0x000000080961723e */ /* 0x000fe20004806061 */
[C---:B------:R-:W-:Y:S01]  /*6140*/  FFMA R15, R49.reuse, R60, R15 ;  /* 0x0000003c310f7223 */ /* 0x040fe2000000000f */
[C---:B------:R-:W-:Y:S01]  /*6150*/  FFMA R16, R49.reuse, R61, R16 ;  /* 0x0000003d31107223 */ /* 0x040fe20000000010 */
[C---:B------:R-:W-:Y:S01]  /*6160*/  FFMA R17, R49.reuse, R62, R17 ;  /* 0x0000003e31117223 */ /* 0x040fe20000000011 */
[----:B------:R-:W-:Y:S02]  /*6170*/  HADD2.F32 R64, -RZ, R64.H1_H1 ;  /* 0x30000040ff407230 */ /* 0x000fe40000004100 */
[C---:B------:R-:W-:Y:S01]  /*6180*/  FMUL R18, R46.reuse, R18 ;  /* 0x000000122e127220 */ /* 0x040fe20000400000 */
[C---:B------:R-:W-:Y:S01]  /*6190*/  FMUL R19, R46.reuse, R19 ;  /* 0x000000132e137220 */ /* 0x040fe20000400000 */
[----:B------:R-:W-:Y:S02]  /*61a0*/  HADD2.F32 R68, -RZ, R68.H1_H1 ;  /* 0x30000044ff447230 */ /* 0x000fe40000004100 */
[C---:B------:R-:W-:Y:S01]  /*61b0*/  FMUL R22, R46.reuse, R22 ;  /* 0x000000162e167220 */ /* 0x040fe20000400000 */
[C---:B------:R-:W-:Y:S01]  /*61c0*/  FFMA R18, R49.reuse, R63, R18 ;  /* 0x0000003f31127223 */ /* 0x040fe20000000012 */
[C---:B------:R-:W-:Y:S01]  /*61d0*/  FFMA R19, R49.reuse, R64, R19 ;  /* 0x0000004031137223 */ /* 0x040fe20000000013 */
[C---:B------:R-:W-:Y:S01]  /*61e0*/  FMUL R23, R46.reuse, R23 ;  /* 0x000000172e177220 */ /* 0x040fe20000400000 */
[C---:B------:R-:W-:Y:S01]  /*61f0*/  FFMA R20, R49.reuse, R65, R20 ;  /* 0x0000004131147223 */ /* 0x040fe20000000014 */
[C---:B------:R-:W-:Y:S01]  /*6200*/  FFMA R21, R49.reuse, R66, R21 ;  /* 0x0000004231157223 */ /* 0x040fe20000000015 */
[--C-:B------:R-:W-:Y:S02]  /*6210*/  HADD2.F32 R70, -RZ, R72.reuse.H0_H0 ;  /* 0x20000048ff467230 */ /* 0x100fe40000004100 */
[C---:B------:R-:W-:Y:S01]  /*6220*/  FFMA R22, R49.reuse, R67, R22 ;  /* 0x0000004331167223 */ /* 0x040fe20000000016 */
[----:B------:R-:W-:Y:S02]  /*6230*/  HADD2.F32 R72, -RZ, R72.H1_H1 ;  /* 0x30000048ff487230 */ /* 0x000fe40000004100 */
[C---:B------:R-:W-:Y:S01]  /*6240*/  FMUL R3, R46.reuse, R26 ;  /* 0x0000001a2e037220 */ /* 0x040fe20000400000 */
        /* <DEDUP_REMOVED lines=16> */
[----:B------:R-:W-:Y:S01]  /*6350*/  FFMA R31, R49, R76, R31 ;  /* 0x0000004c311f7223 */ /* 0x000fe2000000001f */
[----:B------:R-:W-:Y:S01]  /*6360*/  FMUL R35, R46, R35 ;  /* 0x000000232e237220 */ /* 0x000fe20000400000 */
[----:B------:R-:W-:Y:S01]  /*6370*/  F2FP.SATFINITE.E5M2.F32.PACK_AB_MERGE_C R98, R15, R14, RZ ;  /* 0x0000000e0f62723e */ /* 0x000fe200048060ff */
[----:B------:R-:W-:Y:S01]  /*6380*/  FFMA R28, R49, R77, R28 ;  /* 0x0000004d311c7223 */ /* 0x000fe2000000001c */
[----:B------:R-:W-:Y:S01]  /*6390*/  F2FP.SATFINITE.E5M2.F32.PACK_AB_MERGE_C R99, R19, R18, RZ ;  /* 0x000000121363723e */ /* 0x000fe200048060ff */
[C---:B------:R-:W-:Y:S01]  /*63a0*/  FFMA R29, R49.reuse, R78, R29 ;  /* 0x0000004e311d7223 */ /* 0x040fe2000000001d */
[C---:B------:R-:W-:Y:S01]  /*63b0*/  FFMA R30, R49.reuse, R79, R30 ;  /* 0x0000004f311e7223 */ /* 0x040fe2000000001e */
[----:B------:R-:W-:Y:S01]  /*63c0*/  FFMA R35, R49, R80, R35 ;  /* 0x0000005031237223 */ /* 0x000fe20000000023 */
[----:B------:R-:W-:Y:S02]  /*63d0*/  F2FP.SATFINITE.E5M2.F32.PACK_AB_MERGE_C R98, R13, R12, R98 ;  /* 0x0000000c0d62723e */ /* 0x000fe40004806062 */
[----:B------:R-:W-:Y:S02]  /*63e0*/  F2FP.SATFINITE.E5M2.F32.PACK_AB_MERGE_C R99, R17, R16, R99 ;  /* 0x000000101163723e */ /* 0x000fe40004806063 */
[----:B------:R-:W-:Y:S02]  /*63f0*/  F2FP.SATFINITE.E5M2.F32.PACK_AB_MERGE_C R116, R23, R22, RZ ;  /* 0x000000161774723e */ /* 0x000fe400048060ff */
[----:B------:R-:W-:Y:S01]  /*6400*/  F2FP.SATFINITE.E5M2.F32.PACK_AB_MERGE_C R117, R27, R3, RZ ;  /* 0x000000031b75723e */ /* 0x000fe200048060ff */
[----:B------:R3:W-:Y:S01]  /*6410*/  STS.128 [R105+UR43+0x1200], R96 ;  /* 0x0012006069007988 */ /* 0x0007e20008000c2b */
[----:B------:R-:W-:Y:S02]  /*6420*/  F2FP.SATFINITE.E5M2.F32.PACK_AB_MERGE_C R115, R31, R26, RZ ;  /* 0x0000001a1f73723e */ /* 0x000fe400048060ff */
[----:B------:R-:W-:Y:S02]  /*6430*/  F2FP.SATFINITE.E5M2.F32.PACK_AB_MERGE_C R120, R35, R30, RZ ;  /* 0x0000001e2378723e */ /* 0x000fe400048060ff */
[----:B------:R-:W-:Y:S02]  /*6440*/  F2FP.SATFINITE.E5M2.F32.PACK_AB_MERGE_C R116, R21, R20, R116 ;  /* 0x000000141574723e */ /* 0x000fe40004806074 */
[----:B------:R-:W-:Y:S02]  /*6450*/  F2FP.SATFINITE.E5M2.F32.PACK_AB_MERGE_C R117, R2, R0, R117 ;  /* 0x000000000275723e */ /* 0x000fe40004806075 */
[----:B------:R-:W-:Y:S02]  /*6460*/  F2FP.SATFINITE.E5M2.F32.PACK_AB_MERGE_C R118, R25, R24, R115 ;  /* 0x000000181976723e */ /* 0x000fe40004806073 */
[----:B------:R-:W-:Y:S02]  /*6470*/  F2FP.SATFINITE.E5M2.F32.PACK_AB_MERGE_C R119, R29, R28, R120 ;  /* 0x0000001c1d77723e */ /* 0x000fe40004806078 */
[----:B-1----:R-:W-:Y:S03]  /*6480*/  IADD3 R113, PT, PT, R44, 0x1, RZ ;  /* 0x000000012c717810 */ /* 0x002fe60007ffe0ff */
[----:B------:R3:W-:Y:S01]  /*6490*/  STS.128 [R104+0x1010], R116 ;  /* 0x0010107468007388 */ /* 0x0007e20000000c00 */
[----:B------:R-:W-:Y:S01]  /*64a0*/  @!PT LDS RZ, [RZ] ;  /* 0x00000000fffff984 */ /* 0x000fe20000000800 */
[----:B------:R-:W-:Y:S01]  /*64b0*/  @!PT LDS RZ, [RZ] ;  /* 0x00000000fffff984 */ /* 0x000fe20000000800 */
[----:B------:R-:W-:Y:S01]  /*64c0*/  @!PT LDS RZ, [RZ] ;  /* 0x00000000fffff984 */ /* 0x000fe20000000800 */
[----:B------:R-:W-:Y:S01]  /*64d0*/  @!PT LDS RZ, [RZ] ;  /* 0x00000000fffff984 */ /* 0x000fe20000000800 */
[----:B------:R1:W-:Y:S07]  /*64e0*/  MEMBAR.ALL.CTA ;  /* 0x0000000000007992 */ /* 0x0003ee0000008000 */
[----:B-1----:R-:W1:Y:S02]  /*64f0*/  FENCE.VIEW.ASYNC.S ;  /* 0x00000000000073c6 */ /* 0x002e640000000000 */
[----:B-1----:R-:W-:Y:S06]  /*6500*/  BAR.SYNC.DEFER_BLOCKING 0x1, 0x80 ;  /* 0x0042000000007b1d */ /* 0x002fec0000010000 */
[----:B------:R-:W-:Y:S05]  /*6510*/  @P0 BRA `(.L_x_110) ;  /* 0x0000000000340947 */ /* 0x000fea0003800000 */
[----:B------:R-:W-:Y:S01]  /*6520*/  UIADD3 UR12, UPT, UPT, UR43, 0x1200, URZ ;  /* 0x000012002b0c7890 */ /* 0x000fe2000fffe0ff */
[----:B------:R-:W-:Y:S01]  /*6530*/  R2UR UR9, R94 ;  /* 0x000000005e0972ca */ /* 0x000fe200000e0000 */
[----:B------:R-:W-:Y:S01]  /*6540*/  UIADD3 UR10, UP0, UPT, UR46, 0x680, URZ ;  /* 0x000006802e0a7890 */ /* 0x000fe2000ff1e0ff */
[----:B------:R-:W-:Y:S01]  /*6550*/  R2UR UR8, R93 ;  /* 0x000000005d0872ca */ /* 0x000fe200000e0000 */
[----:B------:R-:W-:Y:S02]  /*6560*/  UMOV UR7, UR36 ;  /* 0x0000002400077c82 */ /* 0x000fe40008000000 */
[----:B------:R-:W-:Y:S01]  /*6570*/  IMAD.U32 R111, RZ, RZ, UR12 ;  /* 0x0000000cff6f7e24 */ /* 0x000fe2000f8e00ff */
[----:B------:R-:W-:Y:S04]  /*6580*/  UIADD3.X UR11, UPT, UPT, URZ, UR47, URZ, UP0, !UPT ;  /* 0x0000002fff0b7290 */ /* 0x000fe800087fe4ff */
[----:B------:R-:W-:Y:S03]  /*6590*/  R2UR UR4, R111 ;  /* 0x000000006f0472ca */ /* 0x000fe600000e0000 */
[----:B------:R-:W-:Y:S02]  /*65a0*/  USHF.L.U32 UR5, UR9, 0x6, URZ ;  /* 0x0000000609057899 */ /* 0x000fe400080006ff */
[----:B------:R-:W-:Y:S09]  /*65b0*/  USHF.L.U32 UR6, UR8, 0x6, URZ ;  /* 0x0000000608067899 */ /* 0x000ff200080006ff */
[----:B------:R1:W-:Y:S01]  /*65c0*/  UTMASTG.3D [UR4], [UR10] ;  /* 0x000000040a0073b5 */ /* 0x0003e20008010000 */
[----:B------:R0:W-:Y:S01]  /*65d0*/  UTMACMDFLUSH ;  /* 0x00000000000079b7 */ /* 0x0001e20000000000 */
[----:B-1----:R-:W-:Y:S04]  /*65e0*/  DEPBAR.LE SB0, 0x0 ;  /* 0x000080000000791a */ /* 0x002fe80000000000 */
.L_x_110:
[----:B------:R-:W-:Y:S05]  /*65f0*/  BSYNC.RECONVERGENT B0 ;  /* 0x0000000000007941 */ /* 0x000fea0003800200 */
.L_x_109:
[----:B------:R-:W-:Y:S01]  /*6600*/  BAR.SYNC.DEFER_BLOCKING 0x1, 0x80 ;  /* 0x0042000000007b1d */ /* 0x000fe20000010000 */
[----:B------:R-:W-:Y:S01]  /*6610*/  ISETP.NE.AND P2, PT, R112, RZ, PT ;  /* 0x000000ff7000720c */ /* 0x000fe20003f45270 */
[----:B------:R-:W-:Y:S01]  /*6620*/  IMAD.IADD R94, R43, 0x1, R81 ;  /* 0x000000012b5e7824 */ /* 0x000fe200078e0251 */
[----:B------:R-:W-:Y:S01]  /*6630*/  ISETP.NE.AND P0, PT, R114, 0x2, PT ;  /* 0x000000027200780c */ /* 0x000fe20003f05270 */
[----:B------:R-:W-:Y:S01]  /*6640*/  IMAD.IADD R93, R45, 0x1, R92 ;  /* 0x000000012d5d7824 */ /* 0x000fe200078e025c */
[----:B------:R-:W-:Y:S02]  /*6650*/  ISETP.NE.AND P1, PT, R113, 0x4, PT ;  /* 0x000000047100780c */ /* 0x000fe40003f25270 */
[----:B------:R-:W-:Y:S02]  /*6660*/  SEL R0, RZ, 0x1, P0 ;  /* 0x00000001ff007807 */ /* 0x000fe40000000000 */
[----:B------:R-:W-:Y:S02]  /*6670*/  SEL R3, RZ, 0x1, P1 ;  /* 0x00000001ff037807 */ /* 0x000fe40000800000 */
[----:B------:R-:W-:Y:S02]  /*6680*/  LOP3.LUT R109, R109, R0, RZ, 0x3c, !PT ;  /* 0x000000006d6d7212 */ /* 0x000fe400078e3cff */
[----:B------:R-:W-:Y:S02]  /*6690*/  LOP3.LUT R110, R110, R3, RZ, 0x3c, !PT ;  /* 0x000000036e6e7212 */ /* 0x000fe400078e3cff */
[----:B------:R-:W-:Y:S02]  /*66a0*/  @P2 R2UR UR36, R107 ;  /* 0x000000006b2422ca */ /* 0x000fe400000e0000 */
[----:B------:R-:W-:Y:S02]  /*66b0*/  SEL R114, R114, RZ, P0 ;  /* 0x000000ff72727207 */ /* 0x000fe40000000000 */
[----:B------:R-:W-:Y:S01]  /*66c0*/  SEL R44, R113, RZ, P1 ;  /* 0x000000ff712c7207 */ /* 0x000fe20000800000 */
[----:B------:R-:W-:Y:S10]  /*66d0*/  @P2 BRA `(.L_x_111) ;  /* 0xffffffe400a02947 */ /* 0x000ff4000383ffff */
[----:B------:R-:W-:Y:S05]  /*66e0*/  EXIT ;  /* 0x000000000000794d */ /* 0x000fea0003800000 */
.L_x_24:
[----:B--2---:R2:W4:Y:S02]  /*66f0*/  SYNCS.PHASECHK.TRANS64.TRYWAIT P0, [R3+URZ+0xc0], R2 ;  /* 0x0000c002030075a7 */ /* 0x00452400080011ff */
[----:B----4-:R-:W-:Y:S05]  /*6700*/  @!P0 NANOSLEEP.SYNCS 0x989680 ;  /* 0x009896800000895d */ /* 0x010fea0003900000 */
[----:B------:R-:W4:Y:S02]  /*6710*/  @!P0 SYNCS.PHASECHK.TRANS64 P0, [R3+URZ+0xc0], R2 ;  /* 0x0000c002030085a7 */ /* 0x000f2400080010ff */
[----:B----4-:R-:W-:Y:S05]  /*6720*/  @!P0 BRA `(.L_x_24) ;  /* 0xfffffffc00f08947 */ /* 0x010fea000383ffff */
[----:B------:R-:W-:Y:S05]  /*6730*/  BRA `(.L_x_112) ;  /* 0xffffffb000147947 */ /* 0x000fea000383ffff */
.L_x_27:
[----:B-1----:R-:W-:-:S07]  /*6740*/  MOV R2, UR33 ;  /* 0x0000002100027c02 */ /* 0x002fce0008000f00 */
.L_x_113:
[----:B-1----:R1:W2:Y:S02]  /*6750*/  SYNCS.PHASECHK.TRANS64.TRYWAIT P0, [R2+URZ+0x18], R5 ;  /* 0x00001805020075a7 */ /* 0x0022a400080011ff */
[----:B--2---:R-:W-:Y:S05]  /*6760*/  @!P0 NANOSLEEP.SYNCS 0x989680 ;  /* 0x009896800000895d */ /* 0x004fea0003900000 */
[----:B------:R-:W2:Y:S02]  /*6770*/  @!P0 SYNCS.PHASECHK.TRANS64 P0, [R2+URZ+0x18], R5 ;  /* 0x00001805020085a7 */ /* 0x000ea400080010ff */
[----:B--2---:R-:W-:Y:S05]  /*6780*/  @!P0 BRA `(.L_x_113) ;  /* 0xfffffffc00f08947 */ /* 0x004fea000383ffff */
[----:B------:R-:W-:Y:S05]  /*6790*/  BRA `(.L_x_26) ;  /* 0xffffffb0007c7947 */ /* 0x000fea000383ffff */
.L_x_34:
[----:B-1----:R-:W-:-:S07]  /*67a0*/  MOV R2, UR17 ;  /* 0x0000001100027c02 */ /* 0x002fce0008000f00 */
.L_x_114:
[----:B-1----:R1:W2:Y:S02]  /*67b0*/  SYNCS.PHASECHK.TRANS64.TRYWAIT P0, [R2+URZ+0x18], R5 ;  /* 0x00001805020075a7 */ /* 0x0022a400080011ff */
[----:B--2---:R-:W-:Y:S05]  /*67c0*/  @!P0 NANOSLEEP.SYNCS 0x989680 ;  /* 0x009896800000895d */ /* 0x004fea0003900000 */
[----:B------:R-:W2:Y:S02]  /*67d0*/  @!P0 SYNCS.PHASECHK.TRANS64 P0, [R2+URZ+0x18], R5 ;  /* 0x00001805020085a7 */ /* 0x000ea400080010ff */
[----:B--2---:R-:W-:Y:S05]  /*67e0*/  @!P0 BRA `(.L_x_114) ;  /* 0xfffffffc00f08947 */ /* 0x004fea000383ffff */
[----:B------:R-:W-:Y:S05]  /*67f0*/  BRA `(.L_x_33) ;  /* 0xffffffb400387947 */ /* 0x000fea000383ffff */
.L_x_39:
[----:B-1----:R1:W2:Y:S02]  /*6800*/  SYNCS.PHASECHK.TRANS64.TRYWAIT P0, [R2+URZ+0x50], R3 ;  /* 0x00005003020075a7 */ /* 0x0022a400080011ff */
[----:B--2---:R-:W-:Y:S05]  /*6810*/  @!P0 NANOSLEEP.SYNCS 0x989680 ;  /* 0x009896800000895d */ /* 0x004fea0003900000 */
[----:B------:R-:W2:Y:S02]  /*6820*/  @!P0 SYNCS.PHASECHK.TRANS64 P0, [R2+URZ+0x50], R3 ;  /* 0x00005003020085a7 */ /* 0x000ea400080010ff */
[----:B--2---:R-:W-:Y:S05]  /*6830*/  @!P0 BRA `(.L_x_39) ;  /* 0xfffffffc00f08947 */ /* 0x004fea000383ffff */
[----:B------:R-:W-:Y:S05]  /*6840*/  BRA `(.L_x_115) ;  /* 0xffffffb400dc7947 */ /* 0x000fea000383ffff */
.L_x_43:
[----:B---3--:R-:W-:-:S07]  /*6850*/  MOV R0, UR5 ;  /* 0x0000000500007c02 */ /* 0x008fce0008000f00 */
.L_x_116:
[----:B-1----:R1:W2:Y:S02]  /*6860*/  SYNCS.PHASECHK.TRANS64.TRYWAIT P0, [R0+URZ], R3 ;  /* 0x00000003000075a7 */ /* 0x0022a400080011ff */
[----:B--2---:R-:W-:Y:S05]  /*6870*/  @!P0 NANOSLEEP.SYNCS 0x989680 ;  /* 0x009896800000895d */ /* 0x004fea0003900000 */
[----:B------:R-:W2:Y:S02]  /*6880*/  @!P0 SYNCS.PHASECHK.TRANS64 P0, [R0+URZ], R3 ;  /* 0x00000003000085a7 */ /* 0x000ea400080010ff */
[----:B--2---:R-:W-:Y:S05]  /*6890*/  @!P0 BRA `(.L_x_116) ;  /* 0xfffffffc00f08947 */ /* 0x004fea000383ffff */
[----:B------:R-:W-:Y:S05]  /*68a0*/  BRA `(.L_x_117) ;  /* 0xffffffbc004c7947 */ /* 0x000fea000383ffff */
.L_x_44:
[----:B---3--:R-:W-:-:S07]  /*68b0*/  MOV R0, UR5 ;  /* 0x0000000500007c02 */ /* 0x008fce0008000f00 */
.L_x_118:
[----:B-1----:R1:W2:Y:S02]  /*68c0*/  SYNCS.PHASECHK.TRANS64.TRYWAIT P0, [R0+URZ], R3 ;  /* 0x00000003000075a7 */ /* 0x0022a400080011ff */
[----:B--2---:R-:W-:Y:S05]  /*68d0*/  @!P0 NANOSLEEP.SYNCS 0x989680 ;  /* 0x009896800000895d */ /* 0x004fea0003900000 */
[----:B------:R-:W2:Y:S02]  /*68e0*/  @!P0 SYNCS.PHASECHK.TRANS64 P0, [R0+URZ], R3 ;  /* 0x00000003000085a7 */ /* 0x000ea400080010ff */
[----:B--2---:R-:W-:Y:S05]  /*68f0*/  @!P0 BRA `(.L_x_118) ;  /* 0xfffffffc00f08947 */ /* 0x004fea000383ffff */
[----:B------:R-:W-:Y:S05]  /*6900*/  BRA `(.L_x_119) ;  /* 0xffffffbc00587947 */ /* 0x000fea000383ffff */
.L_x_47:
[----:B-1----:R1:W2:Y:S02]  /*6910*/  SYNCS.PHASECHK.TRANS64.TRYWAIT P0, [R0+URZ+0xb0], R5 ;  /* 0x0000b005000075a7 */ /* 0x0022a400080011ff */
[----:B--2---:R-:W-:Y:S05]  /*6920*/  @!P0 NANOSLEEP.SYNCS 0x989680 ;  /* 0x009896800000895d */ /* 0x004fea0003900000 */
[----:B------:R-:W2:Y:S02]  /*6930*/  @!P0 SYNCS.PHASECHK.TRANS64 P0, [R0+URZ+0xb0], R5 ;  /* 0x0000b005000085a7 */ /* 0x000ea400080010ff */
[----:B--2---:R-:W-:Y:S05]  /*6940*/  @!P0 BRA `(.L_x_47) ;  /* 0xfffffffc00f08947 */ /* 0x004fea000383ffff */
[----:B------:R-:W-:Y:S05]  /*6950*/  BRA `(.L_x_120) ;  /* 0xffffffbc00b87947 */ /* 0x000fea000383ffff */
.L_x_48:
[----:B------:R-:W-:-:S07]  /*6960*/  MOV R0, UR5 ;  /* 0x0000000500007c02 */ /* 0x000fce0008000f00 */
.L_x_121:
[----:B-1----:R1:W2:Y:S02]  /*6970*/  SYNCS.PHASECHK.TRANS64.TRYWAIT P0, [R0+URZ+0x60], R7 ;  /* 0x00006007000075a7 */ /* 0x0022a400080011ff */
[----:B--2---:R-:W-:Y:S05]  /*6980*/  @!P0 NANOSLEEP.SYNCS 0x989680 ;  /* 0x009896800000895d */ /* 0x004fea0003900000 */
[----:B------:R-:W2:Y:S02]  /*6990*/  @!P0 SYNCS.PHASECHK.TRANS64 P0, [R0+URZ+0x60], R7 ;  /* 0x00006007000085a7 */ /* 0x000ea400080010ff */
[----:B--2---:R-:W-:Y:S05]  /*69a0*/  @!P0 BRA `(.L_x_121) ;  /* 0xfffffffc00f08947 */ /* 0x004fea000383ffff */
[----:B------:R-:W-:Y:S05]  /*69b0*/  BRA `(.L_x_122) ;  /* 0xffffffbc00c87947 */ /* 0x000fea000383ffff */
.L_x_49:
[----:B-1----:R1:W2:Y:S02]  /*69c0*/  SYNCS.PHASECHK.TRANS64.TRYWAIT P1, [R0+URZ+0x50], R5 ;  /* 0x00005005000075a7 */ /* 0x0022a400080211ff */
[----:B--2---:R-:W-:Y:S05]  /*69d0*/  @!P1 NANOSLEEP.SYNCS 0x989680 ;  /* 0x009896800000995d */ /* 0x004fea0003900000 */
[----:B------:R-:W2:Y:S02]  /*69e0*/  @!P1 SYNCS.PHASECHK.TRANS64 P1, [R0+URZ+0x50], R5 ;  /* 0x00005005000095a7 */ /* 0x000ea400080210ff */
[----:B--2---:R-:W-:Y:S05]  /*69f0*/  @!P1 BRA `(.L_x_49) ;  /* 0xfffffffc00f09947 */ /* 0x004fea000383ffff */
[----:B------:R-:W-:Y:S05]  /*6a00*/  BRA `(.L_x_123) ;  /* 0xffffffbc00f87947 */ /* 0x000fea000383ffff */
.L_x_52:
[----:B------:R-:W-:-:S07]  /*6a10*/  MOV R0, UR5 ;  /* 0x0000000500007c02 */ /* 0x000fce0008000f00 */
.L_x_124:
[----:B-1----:R1:W2:Y:S02]  /*6a20*/  SYNCS.PHASECHK.TRANS64.TRYWAIT P0, [R0+URZ+0x60], R3 ;  /* 0x00006003000075a7 */ /* 0x0022a400080011ff */
[----:B--2---:R-:W-:Y:S05]  /*6a30*/  @!P0 NANOSLEEP.SYNCS 0x989680 ;  /* 0x009896800000895d */ /* 0x004fea0003900000 */
[----:B------:R-:W2:Y:S02]  /*6a40*/  @!P0 SYNCS.PHASECHK.TRANS64 P0, [R0+URZ+0x60], R3 ;  /* 0x00006003000085a7 */ /* 0x000ea400080010ff */
[----:B--2---:R-:W-:Y:S05]  /*6a50*/  @!P0 BRA `(.L_x_124) ;  /* 0xfffffffc00f08947 */ /* 0x004fea000383ffff */
[----:B------:R-:W-:Y:S05]  /*6a60*/  BRA `(.L_x_51) ;  /* 0xffffffc0004c7947 */ /* 0x000fea000383ffff */
.L_x_61:
[----:B-1----:R-:W-:-:S04]  /*6a70*/  MOV R4, UR6 ;  /* 0x0000000600047c02 */ /* 0x002fc80008000f00 */
[----:B------:R1:W2:Y:S03]  /*6a80*/  SYNCS.PHASECHK.TRANS64.TRYWAIT P0, [R4+URZ+0x8], R5 ;  /* 0x00000805040075a7 */ /* 0x0002a600080011ff */
[----:B--2---:R-:W-:Y:S05]  /*6a90*/  @!P0 NANOSLEEP.SYNCS 0x989680 ;  /* 0x009896800000895d */ /* 0x004fea0003900000 */
[----:B------:R-:W2:Y:S02]  /*6aa0*/  @!P0 SYNCS.PHASECHK.TRANS64 P0, [R4+URZ+0x8], R5 ;  /* 0x00000805040085a7 */ /* 0x000ea400080010ff */
[----:B--2---:R-:W-:Y:S05]  /*6ab0*/  @!P0 BRA `(.L_x_61) ;  /* 0xfffffffc00ec8947 */ /* 0x004fea000383ffff */
[----:B------:R-:W-:Y:S05]  /*6ac0*/  BRA `(.L_x_60) ;  /* 0xffffffc400007947 */ /* 0x000fea000383ffff */
.L_x_63:
[----:B------:R-:W-:Y:S01]  /*6ad0*/  BSSY B0, `(.L_x_125) ;  /* 0x0000006000007945 */ /* 0x000fe20003800000 */
[----:B------:R-:W-:-:S07]  /*6ae0*/  MOV R15, 0xffffffff ;  /* 0xffffffff000f7802 */ /* 0x000fce0000000f00 */
[----:B-1---5:R-:W-:Y:S05]  /*6af0*/  WARPSYNC.COLLECTIVE R15, `(.L_x_126) ;  /* 0x000000000f0c7348 */ /* 0x022fea0003c00000 */
[----:B------:R-:W-:Y:S02]  /*6b00*/  ELECT P6, UR79, PT ;  /* 0x00000000004f782f */ /* 0x000fe400038c0000 */
[----:B------:R-:W-:Y:S01]  /*6b10*/  MOV R14, UR79 ;  /* 0x0000004f000e7c02 */ /* 0x000fe20008000f00 */
[----:B-1---5:R-:W-:Y:S10]  /*6b20*/  ENDCOLLECTIVE ;  /* 0x000000000000791b */ /* 0x022ff40003800000 */
.L_x_126:
[----:B------:R-:W-:Y:S05]  /*6b30*/  BSYNC B0 ;  /* 0x0000000000007941 */ /* 0x000fea0003800000 */
.L_x_125:
[----:B------:R-:W-:Y:S05]  /*6b40*/  BRA `(.L_x_127) ;  /* 0xffffffc400307947 */ /* 0x000fea000383ffff */
.L_x_65:
[----:B-1----:R-:W-:-:S04]  /*6b50*/  MOV R2, UR6 ;  /* 0x0000000600027c02 */ /* 0x002fc80008000f00 */
[----:B------:R1:W2:Y:S03]  /*6b60*/  SYNCS.PHASECHK.TRANS64.TRYWAIT P0, [R2+URZ+0x8], R3 ;  /* 0x00000803020075a7 */ /* 0x0002a600080011ff */
[----:B--2---:R-:W-:Y:S05]  /*6b70*/  @!P0 NANOSLEEP.SYNCS 0x989680 ;  /* 0x009896800000895d */ /* 0x004fea0003900000 */
[----:B------:R-:W2:Y:S02]  /*6b80*/  @!P0 SYNCS.PHASECHK.TRANS64 P0, [R2+URZ+0x8], R3 ;  /* 0x00000803020085a7 */ /* 0x000ea400080010ff */
[----:B--2---:R-:W-:Y:S05]  /*6b90*/  @!P0 BRA `(.L_x_65) ;  /* 0xfffffffc00ec8947 */ /* 0x004fea000383ffff */
[----:B------:R-:W-:Y:S05]  /*6ba0*/  BRA `(.L_x_64) ;  /* 0xffffffc400347947 */ /* 0x000fea000383ffff */
.L_x_66:
[----:B-1----:R1:W2:Y:S02]  /*6bb0*/  SYNCS.PHASECHK.TRANS64.TRYWAIT P0, [R0+URZ+0x50], R5 ;  /* 0x00005005000075a7 */ /* 0x0022a400080011ff */
[----:B--2---:R-:W-:Y:S05]  /*6bc0*/  @!P0 NANOSLEEP.SYNCS 0x989680 ;  /* 0x009896800000895d */ /* 0x004fea0003900000 */
[----:B------:R-:W2:Y:S02]  /*6bd0*/  @!P0 SYNCS.PHASECHK.TRANS64 P0, [R0+URZ+0x50], R5 ;  /* 0x00005005000085a7 */ /* 0x000ea400080010ff */
[----:B--2---:R-:W-:Y:S05]  /*6be0*/  @!P0 BRA `(.L_x_66) ;  /* 0xfffffffc00f08947 */ /* 0x004fea000383ffff */
[----:B------:R-:W-:Y:S05]  /*6bf0*/  BRA `(.L_x_128) ;  /* 0xffffffc800107947 */ /* 0x000fea000383ffff */
.L_x_68:
[----:B------:R-:W-:-:S07]  /*6c00*/  MOV R0, UR10 ;  /* 0x0000000a00007c02 */ /* 0x000fce0008000f00 */
.L_x_129:
[----:B-1----:R1:W2:Y:S02]  /*6c10*/  SYNCS.PHASECHK.TRANS64.TRYWAIT P0, [R0+URZ+0x90], R5 ;  /* 0x00009005000075a7 */ /* 0x0022a400080011ff */
[----:B--2---:R-:W-:Y:S05]  /*6c20*/  @!P0 NANOSLEEP.SYNCS 0x989680 ;  /* 0x009896800000895d */ /* 0x004fea0003900000 */
[----:B------:R-:W2:Y:S02]  /*6c30*/  @!P0 SYNCS.PHASECHK.TRANS64 P0, [R0+URZ+0x90], R5 ;  /* 0x00009005000085a7 */ /* 0x000ea400080010ff */
[----:B--2---:R-:W-:Y:S05]  /*6c40*/  @!P0 BRA `(.L_x_129) ;  /* 0xfffffffc00f08947 */ /* 0x004fea000383ffff */
[----:B------:R-:W-:Y:S05]  /*6c50*/  BRA `(.L_x_130) ;  /* 0xffffffc8005c7947 */ /* 0x000fea000383ffff */
.L_x_71:
[----:B------:R-:W-:Y:S07]  /*6c60*/  MOV R0, UR9 ;  /* 0x0000000900007c02 */ /* 0x000fee0008000f00 */
.L_x_131:
[----:B-1----:R1:W2:Y:S02]  /*6c70*/  SYNCS.PHASECHK.TRANS64.TRYWAIT P0, [R0+URZ], R5 ;  /* 0x00000005000075a7 */ /* 0x0022a400080011ff */
[----:B--2---:R-:W-:Y:S05]  /*6c80*/  @!P0 NANOSLEEP.SYNCS 0x989680 ;  /* 0x009896800000895d */ /* 0x004fea0003900000 */
[----:B------:R-:W2:Y:S02]  /*6c90*/  @!P0 SYNCS.PHASECHK.TRANS64 P0, [R0+URZ], R5 ;  /* 0x00000005000085a7 */ /* 0x000ea400080010ff */
[----:B--2---:R-:W-:Y:S05]  /*6ca0*/  @!P0 BRA `(.L_x_131) ;  /* 0xfffffffc00f08947 */ /* 0x004fea000383ffff */
[----:B------:R-:W-:Y:S05]  /*6cb0*/  BRA `(.L_x_70) ;  /* 0xffffffc800707947 */ /* 0x000fea000383ffff */
.L_x_75:
[----:B-1----:R-:W-:-:S07]  /*6cc0*/  MOV R0, UR7 ;  /* 0x0000000700007c02 */ /* 0x002fce0008000f00 */
.L_x_132:
[----:B-1----:R1:W2:Y:S02]  /*6cd0*/  SYNCS.PHASECHK.TRANS64.TRYWAIT P0, [R0+URZ], R3 ;  /* 0x00000003000075a7 */ /* 0x0022a400080011ff */
[----:B--2---:R-:W-:Y:S05]  /*6ce0*/  @!P0 NANOSLEEP.SYNCS 0x989680 ;  /* 0x009896800000895d */ /* 0x004fea0003900000 */
[----:B------:R-:W2:Y:S02]  /*6cf0*/  @!P0 SYNCS.PHASECHK.TRANS64 P0, [R0+URZ], R3 ;  /* 0x00000003000085a7 */ /* 0x000ea400080010ff */
[----:B--2---:R-:W-:Y:S05]  /*6d00*/  @!P0 BRA `(.L_x_132) ;  /* 0xfffffffc00f08947 */ /* 0x004fea000383ffff */
[----:B------:R-:W-:Y:S05]  /*6d10*/  BRA `(.L_x_133) ;  /* 0xffffffcc003c7947 */ /* 0x000fea000383ffff */
.L_x_76:
[----:B------:R-:W-:-:S07]  /*6d20*/  MOV R0, UR7 ;  /* 0x0000000700007c02 */ /* 0x000fce0008000f00 */
.L_x_134:
[----:B-1----:R1:W2:Y:S02]  /*6d30*/  SYNCS.PHASECHK.TRANS64.TRYWAIT P0, [R0+URZ], R3 ;  /* 0x00000003000075a7 */ /* 0x0022a400080011ff */
[----:B--2---:R-:W-:Y:S05]  /*6d40*/  @!P0 NANOSLEEP.SYNCS 0x989680 ;  /* 0x009896800000895d */ /* 0x004fea0003900000 */
[----:B------:R-:W2:Y:S02]  /*6d50*/  @!P0 SYNCS.PHASECHK.TRANS64 P0, [R0+URZ], R3 ;  /* 0x00000003000085a7 */ /* 0x000ea400080010ff */
[----:B--2---:R-:W-:Y:S05]  /*6d60*/  @!P0 BRA `(.L_x_134) ;  /* 0xfffffffc00f08947 */ /* 0x004fea000383ffff */
[----:B------:R-:W-:Y:S05]  /*6d70*/  BRA `(.L_x_135) ;  /* 0xffffffcc00487947 */ /* 0x000fea000383ffff */
.L_x_77:
[----:B------:R-:W-:-:S07]  /*6d80*/  MOV R0, UR7 ;  /* 0x0000000700007c02 */ /* 0x000fce0008000f00 */
.L_x_136:
[----:B-1----:R1:W2:Y:S02]  /*6d90*/  SYNCS.PHASECHK.TRANS64.TRYWAIT P0, [R0+URZ], R3 ;  /* 0x00000003000075a7 */ /* 0x0022a400080011ff */
[----:B--2---:R-:W-:Y:S05]  /*6da0*/  @!P0 NANOSLEEP.SYNCS 0x989680 ;  /* 0x009896800000895d */ /* 0x004fea0003900000 */
[----:B------:R-:W2:Y:S02]  /*6db0*/  @!P0 SYNCS.PHASECHK.TRANS64 P0, [R0+URZ], R3 ;  /* 0x00000003000085a7 */ /* 0x000ea400080010ff */
[----:B--2---:R-:W-:Y:S05]  /*6dc0*/  @!P0 BRA `(.L_x_136) ;  /* 0xfffffffc00f08947 */ /* 0x004fea000383ffff */
[----:B------:R-:W-:Y:S05]  /*6dd0*/  BRA `(.L_x_137) ;  /* 0xffffffcc00547947 */ /* 0x000fea000383ffff */
.L_x_80:
[----:B------:R-:W-:-:S07]  /*6de0*/  MOV R0, UR8 ;  /* 0x0000000800007c02 */ /* 0x000fce0008000f00 */
.L_x_138:
[----:B-1----:R1:W2:Y:S02]  /*6df0*/  SYNCS.PHASECHK.TRANS64.TRYWAIT P1, [R0+URZ+0xd0], R3 ;  /* 0x0000d003000075a7 */ /* 0x0022a400080211ff */
[----:B--2---:R-:W-:Y:S05]  /*6e00*/  @!P1 NANOSLEEP.SYNCS 0x989680 ;  /* 0x009896800000995d */ /* 0x004fea0003900000 */
[----:B------:R-:W2:Y:S02]  /*6e10*/  @!P1 SYNCS.PHASECHK.TRANS64 P1, [R0+URZ+0xd0], R3 ;  /* 0x0000d003000095a7 */ /* 0x000ea400080210ff */
[----:B--2---:R-:W-:Y:S05]  /*6e20*/  @!P1 BRA `(.L_x_138) ;  /* 0xfffffffc00f09947 */ /* 0x004fea000383ffff */
[----:B------:R-:W-:Y:S05]  /*6e30*/  BRA `(.L_x_139) ;  /* 0xffffffcc00a07947 */ /* 0x000fea000383ffff */
.L_x_85:
[----:B--2---:R2:W4:Y:S02]  /*6e40*/  SYNCS.PHASECHK.TRANS64.TRYWAIT P0, [R0+URZ+0x50], R3 ;  /* 0x00005003000075a7 */ /* 0x00452400080011ff */
[----:B----4-:R-:W-:Y:S05]  /*6e50*/  @!P0 NANOSLEEP.SYNCS 0x989680 ;  /* 0x009896800000895d */ /* 0x010fea0003900000 */
[----:B------:R-:W4:Y:S02]  /*6e60*/  @!P0 SYNCS.PHASECHK.TRANS64 P0, [R0+URZ+0x50], R3 ;  /* 0x00005003000085a7 */ /* 0x000f2400080010ff */
[----:B----4-:R-:W-:Y:S05]  /*6e70*/  @!P0 BRA `(.L_x_85) ;  /* 0xfffffffc00f08947 */ /* 0x010fea000383ffff */
[----:B------:R-:W-:Y:S05]  /*6e80*/  BRA `(.L_x_140) ;  /* 0xffffffd000a47947 */ /* 0x000fea000383ffff */
.L_x_88:
[----:B------:R-:W-:Y:S07]  /*6e90*/  MOV R0, UR6 ;  /* 0x0000000600007c02 */ /* 0x000fee0008000f00 */
.L_x_141:
[----:B--2---:R2:W4:Y:S02]  /*6ea0*/  SYNCS.PHASECHK.TRANS64.TRYWAIT P0, [R0+URZ+0x48], R3 ;  /* 0x00004803000075a7 */ /* 0x00452400080011ff */
[----:B----4-:R-:W-:Y:S05]  /*6eb0*/  @!P0 NANOSLEEP.SYNCS 0x989680 ;  /* 0x009896800000895d */ /* 0x010fea0003900000 */
[----:B------:R-:W4:Y:S02]  /*6ec0*/  @!P0 SYNCS.PHASECHK.TRANS64 P0, [R0+URZ+0x48], R3 ;  /* 0x00004803000085a7 */ /* 0x000f2400080010ff */
[----:B----4-:R-:W-:Y:S05]  /*6ed0*/  @!P0 BRA `(.L_x_141) ;  /* 0xfffffffc00f08947 */ /* 0x010fea000383ffff */
[----:B------:R-:W-:Y:S05]  /*6ee0*/  BRA `(.L_x_87) ;  /* 0xffffffd400907947 */ /* 0x000fea000383ffff */
.L_x_91:
[----:B------:R-:W-:Y:S07]  /*6ef0*/  MOV R3, UR6 ;  /* 0x0000000600037c02 */ /* 0x000fee0008000f00 */
.L_x_142:
[----:B-1----:R1:W2:Y:S02]  /*6f00*/  SYNCS.PHASECHK.TRANS64.TRYWAIT P2, [R3+URZ+0x38], R26 ;  /* 0x0000381a030075a7 */ /* 0x0022a400080411ff */
[----:B--2---:R-:W-:Y:S05]  /*6f10*/  @!P2 NANOSLEEP.SYNCS 0x989680 ;  /* 0x009896800000a95d */ /* 0x004fea0003900000 */
[----:B------:R-:W2:Y:S02]  /*6f20*/  @!P2 SYNCS.PHASECHK.TRANS64 P2, [R3+URZ+0x38], R26 ;  /* 0x0000381a0300a5a7 */ /* 0x000ea400080410ff */
[----:B--2---:R-:W-:Y:S05]  /*6f30*/  @!P2 BRA `(.L_x_142) ;  /* 0xfffffffc00f0a947 */ /* 0x004fea000383ffff */
[----:B------:R-:W-:Y:S05]  /*6f40*/  BRA `(.L_x_143) ;  /* 0xffffffd800247947 */ /* 0x000fea000383ffff */
.L_x_94:
[----:B--2---:R2:W3:Y:S02]  /*6f50*/  SYNCS.PHASECHK.TRANS64.TRYWAIT P0, [R0+URZ+0x50], R3 ;  /* 0x00005003000075a7 */ /* 0x0044e400080011ff */
[----:B---3--:R-:W-:Y:S05]  /*6f60*/  @!P0 NANOSLEEP.SYNCS 0x989680 ;  /* 0x009896800000895d */ /* 0x008fea0003900000 */
[----:B------:R-:W3:Y:S02]  /*6f70*/  @!P0 SYNCS.PHASECHK.TRANS64 P0, [R0+URZ+0x50], R3 ;  /* 0x00005003000085a7 */ /* 0x000ee400080010ff */
[----:B---3--:R-:W-:Y:S05]  /*6f80*/  @!P0 BRA `(.L_x_94) ;  /* 0xfffffffc00f08947 */ /* 0x008fea000383ffff */
[----:B------:R-:W-:Y:S05]  /*6f90*/  BRA `(.L_x_144) ;  /* 0xffffffdc00847947 */ /* 0x000fea000383ffff */
.L_x_105:
[----:B-1----:R-:W-:Y:S04]  /*6fa0*/  MOV R0, UR43 ;  /* 0x0000002b00007c02 */ /* 0x002fe80008000f00 */
[----:B------:R1:W2:Y:S03]  /*6fb0*/  SYNCS.PHASECHK.TRANS64.TRYWAIT P1, [R0+URZ+0x30], R3 ;  /* 0x00003003000075a7 */ /* 0x0002a600080211ff */
[----:B--2---:R-:W-:Y:S05]  /*6fc0*/  @!P1 NANOSLEEP.SYNCS 0x989680 ;  /* 0x009896800000995d */ /* 0x004fea0003900000 */
[----:B------:R-:W2:Y:S02]  /*6fd0*/  @!P1 SYNCS.PHASECHK.TRANS64 P1, [R0+URZ+0x30], R3 ;  /* 0x00003003000095a7 */ /* 0x000ea400080210ff */
[----:B--2---:R-:W-:Y:S05]  /*6fe0*/  @!P1 BRA `(.L_x_105) ;  /* 0xfffffffc00ec9947 */ /* 0x004fea000383ffff */
[----:B------:R-:W-:Y:S05]  /*6ff0*/  BRA `(.L_x_104) ;  /* 0xffffffe800647947 */ /* 0x000fea000383ffff */
.L_x_107:
[----:B------:R1:W1:Y:S02]  /*7000*/  SYNCS.PHASECHK.TRANS64.TRYWAIT P1, [R113+URZ+0x70], R2 ;  /* 0x00007002710075a7 */ /* 0x00026400080211ff */
[----:B-1----:R-:W-:Y:S05]  /*7010*/  @!P1 NANOSLEEP.SYNCS 0x989680 ;  /* 0x009896800000995d */ /* 0x002fea0003900000 */
[----:B------:R-:W1:Y:S02]  /*7020*/  @!P1 SYNCS.PHASECHK.TRANS64 P1, [R113+URZ+0x70], R2 ;  /* 0x00007002710095a7 */ /* 0x000e6400080210ff */
[----:B-1----:R-:W-:Y:S05]  /*7030*/  @!P1 BRA `(.L_x_107) ;  /* 0xfffffffc00f09947 */ /* 0x002fea000383ffff */
[----:B------:R-:W-:Y:S05]  /*7040*/  BRA `(.L_x_106) ;  /* 0xffffffe800a07947 */ /* 0x000fea000383ffff */
        .weak           $__internal_0_$__cuda_sm10x_tcgen05_guardrail_trap_col_being_dealloced_not_returned_by_alloc
        .type           $__internal_0_$__cuda_sm10x_tcgen05_guardrail_trap_col_being_dealloced_not_returned_by_alloc,@function
        .size           $__internal_0_$__cuda_sm10x_tcgen05_guardrail_trap_col_being_dealloced_not_returned_by_alloc,($__internal_1_$__cuda_sm10x_tcgen05_guardrail_trap_phase_invalid_during_alloc - $__internal_0_$__cuda_sm10x_tcgen05_guardrail_trap_col_being_dealloced_not_returned_by_alloc)
$__internal_0_$__cuda_sm10x_tcgen05_guardrail_trap_col_being_dealloced_not_returned_by_alloc:
[----:B------:R-:W-:Y:S05]  /*7050*/  BPT.TRAP 0x1 ;  /* 0x000000040000795c */ /* 0x000fea0000300000 */
[----:B------:R-:W-:-:S04]  /*7060*/  HFMA2 R3, -RZ, RZ, 0, 0 ;  /* 0x00000000ff037431 */ /* 0x000fc800000001ff */
[----:B------:R-:W-:Y:S05]  /*7070*/  RET.REL.NODEC R2 `(_ZN7cutlass13device_kernelINS_4gemm6kernel13GemmUniversalIN4cute5tupleIJiiiiEEENS1_10collective13CollectiveMmaINS1_35MainloopSm100TmaUmmaWarpSpecializedILi3ELi2ELi4ENS5_IJNS4_1CILi2EEENSA_ILi1EEESC_EEEEENS5_IJNSA_ILi128EEENSA_ILi64EEESG_EEENS_12float_e5m2_tENS5_IJlSC_lEEESI_SJ_NS4_8TiledMMAINS4_8MMA_AtomIJNS4_10MMA_TraitsINS4_25SM100_MMA_F8F6F4_2x1SM_SSEJSI_SI_fSF_SG_NS4_17integral_constantINS4_4UMMA5MajorELSQ_0EEESR_NSO_INSP_7ScaleInELSS_0EEEST_EEEEEENS4_6LayoutINS5_IJSC_SC_SC_EEENS5_IJNSA_ILi0EEESY_SY_EEEEENS5_IJNS4_10UnderscoreES11_S11_EEEEENS4_18SM100_TMA_2SM_LOADENS4_14ComposedLayoutINS4_7SwizzleILi2ELi4ELi3EEENS4_18smem_ptr_flag_bitsILi8EEENSW_INS5_IJNSA_ILi8EEESG_EEENS5_IJSG_SC_EEEEEEEvNS4_8identityES14_S1E_vS1F_EENS_8epilogue10collective18CollectiveEpilogueINS1H_23Sm100TmaWarpSpecializedILi1ELi1ELi32ELb0ELb0EEEJNS5_IJSG_SG_SG_EEENS5_IJNSW_ISG_SC_EES1N_EEESI_SJ_SI_SJ_NS1H_6fusion15FusionCallbacksIS1L_NS1P_17LinearCombinationISI_fSI_fLNS_15FloatRoundStyleE2EEES1M_S1O_JEEENS4_5SM1004TMEM4LOAD26SM100_TMEM_LOAD_32dp32b32xENS4_13SM90_TMA_LOADES1E_NS4_39AutoVectorizingCopyWithAssumedAlignmentILi128EEENS4_14SM90_TMA_STOREES1E_S21_S21_EEEvvEEEEvNT_6ParamsE) ;  /* 0xffffff8c02e07950 */ /* 0x000fea0003c3ffff */
        .weak           $__internal_1_$__cuda_sm10x_tcgen05_guardrail_trap_phase_invalid_during_alloc
        .type           $__internal_1_$__cuda_sm10x_tcgen05_guardrail_trap_phase_invalid_during_alloc,@function
        .size           $__internal_1_$__cuda_sm10x_tcgen05_guardrail_trap_phase_invalid_during_alloc,($__internal_2_$__cuda_sm10x_tcgen05_guardrail_trap_unallocated_columns_being_dealloced - $__internal_1_$__cuda_sm10x_tcgen05_guardrail_trap_phase_invalid_during_alloc)
$__internal_1_$__cuda_sm10x_tcgen05_guardrail_trap_phase_invalid_during_alloc:
[----:B------:R-:W-:Y:S05]  /*7080*/  BPT.TRAP 0x1 ;  /* 0x000000040000795c */ /* 0x000fea0000300000 */
[----:B------:R-:W-:-:S04]  /*7090*/  MOV R3, 0x0 ;  /* 0x0000000000037802 */ /* 0x000fc80000000f00 */
[----:B------:R-:W-:Y:S05]  /*70a0*/  RET.REL.NODEC R2 `(_ZN7cutlass13device_kernelINS_4gemm6kernel13GemmUniversalIN4cute5tupleIJiiiiEEENS1_10collective13CollectiveMmaINS1_35MainloopSm100TmaUmmaWarpSpecializedILi3ELi2ELi4ENS5_IJNS4_1CILi2EEENSA_ILi1EEESC_EEEEENS5_IJNSA_ILi128EEENSA_ILi64EEESG_EEENS_12float_e5m2_tENS5_IJlSC_lEEESI_SJ_NS4_8TiledMMAINS4_8MMA_AtomIJNS4_10MMA_TraitsINS4_25SM100_MMA_F8F6F4_2x1SM_SSEJSI_SI_fSF_SG_NS4_17integral_constantINS4_4UMMA5MajorELSQ_0EEESR_NSO_INSP_7ScaleInELSS_0EEEST_EEEEEENS4_6LayoutINS5_IJSC_SC_SC_EEENS5_IJNSA_ILi0EEESY_SY_EEEEENS5_IJNS4_10UnderscoreES11_S11_EEEEENS4_18SM100_TMA_2SM_LOADENS4_14ComposedLayoutINS4_7SwizzleILi2ELi4ELi3EEENS4_18smem_ptr_flag_bitsILi8EEENSW_INS5_IJNSA_ILi8EEESG_EEENS5_IJSG_SC_EEEEEEEvNS4_8identityES14_S1E_vS1F_EENS_8epilogue10collective18CollectiveEpilogueINS1H_23Sm100TmaWarpSpecializedILi1ELi1ELi32ELb0ELb0EEEJNS5_IJSG_SG_SG_EEENS5_IJNSW_ISG_SC_EES1N_EEESI_SJ_SI_SJ_NS1H_6fusion15FusionCallbacksIS1L_NS1P_17LinearCombinationISI_fSI_fLNS_15FloatRoundStyleE2EEES1M_S1O_JEEENS4_5SM1004TMEM4LOAD26SM100_TMEM_LOAD_32dp32b32xENS4_13SM90_TMA_LOADES1E_NS4_39AutoVectorizingCopyWithAssumedAlignmentILi128EEENS4_14SM90_TMA_STOREES1E_S21_S21_EEEvvEEEEvNT_6ParamsE) ;  /* 0xffffff8c02d47950 */ /* 0x000fea0003c3ffff */
        .weak           $__internal_2_$__cuda_sm10x_tcgen05_guardrail_trap_unallocated_columns_being_dealloced
        .type           $__internal_2_$__cuda_sm10x_tcgen05_guardrail_trap_unallocated_columns_being_dealloced,@function
        .size           $__internal_2_$__cuda_sm10x_tcgen05_guardrail_trap_unallocated_columns_being_dealloced,(.L_x_146 - $__internal_2_$__cuda_sm10x_tcgen05_guardrail_trap_unallocated_columns_being_dealloced)
$__internal_2_$__cuda_sm10x_tcgen05_guardrail_trap_unallocated_columns_being_dealloced:
[----:B------:R-:W-:Y:S05]  /*70b0*/  BPT.TRAP 0x1 ;  /* 0x000000040000795c */ /* 0x000fea0000300000 */
[----:B------:R-:W-:-:S04]  /*70c0*/  HFMA2 R3, -RZ, RZ, 0, 0 ;  /* 0x00000000ff037431 */ /* 0x000fc800000001ff */
[----:B------:R-:W-:Y:S05]  /*70d0*/  RET.REL.NODEC R2 `(_ZN7cutlass13device_kernelINS_4gemm6kernel13GemmUniversalIN4cute5tupleIJiiiiEEENS1_10collective13CollectiveMmaINS1_35MainloopSm100TmaUmmaWarpSpecializedILi3ELi2ELi4ENS5_IJNS4_1CILi2EEENSA_ILi1EEESC_EEEEENS5_IJNSA_ILi128EEENSA_ILi64EEESG_EEENS_12float_e5m2_tENS5_IJlSC_lEEESI_SJ_NS4_8TiledMMAINS4_8MMA_AtomIJNS4_10MMA_TraitsINS4_25SM100_MMA_F8F6F4_2x1SM_SSEJSI_SI_fSF_SG_NS4_17integral_constantINS4_4UMMA5MajorELSQ_0EEESR_NSO_INSP_7ScaleInELSS_0EEEST_EEEEEENS4_6LayoutINS5_IJSC_SC_SC_EEENS5_IJNSA_ILi0EEESY_SY_EEEEENS5_IJNS4_10UnderscoreES11_S11_EEEEENS4_18SM100_TMA_2SM_LOADENS4_14ComposedLayoutINS4_7SwizzleILi2ELi4ELi3EEENS4_18smem_ptr_flag_bitsILi8EEENSW_INS5_IJNSA_ILi8EEESG_EEENS5_IJSG_SC_EEEEEEEvNS4_8identityES14_S1E_vS1F_EENS_8epilogue10collective18CollectiveEpilogueINS1H_23Sm100TmaWarpSpecializedILi1ELi1ELi32ELb0ELb0EEEJNS5_IJSG_SG_SG_EEENS5_IJNSW_ISG_SC_EES1N_EEESI_SJ_SI_SJ_NS1H_6fusion15FusionCallbacksIS1L_NS1P_17LinearCombinationISI_fSI_fLNS_15FloatRoundStyleE2EEES1M_S1O_JEEENS4_5SM1004TMEM4LOAD26SM100_TMEM_LOAD_32dp32b32xENS4_13SM90_TMA_LOADES1E_NS4_39AutoVectorizingCopyWithAssumedAlignmentILi128EEENS4_14SM90_TMA_STOREES1E_S21_S21_EEEvvEEEEvNT_6ParamsE) ;  /* 0xffffff8c02c87950 */ /* 0x000fea0003c3ffff */
.L_x_145:
[----:B------:R-:W-:-:S00]  /*70e0*/  BRA `(.L_x_145) ;  /* 0xfffffffc00fc7947 */ /* 0x000fc0000383ffff */
[----:B------:R-:W-:-:S00]  /*70f0*/  NOP ;  /* 0x0000000000007918 */ /* 0x000fc00000000000 */
        /* <DEDUP_REMOVED lines=8> */
.L_x_146:


//--------------------- .nv.global.init           --------------------------
	.section	.nv.global.init,"aw",@progbits
.nv.global.init:
	.type		$str$27,@object
	.size		$str$27,($str$28 - $str$27)
$str$27:
        /*0000*/ 	.byte	0x28, 0x61, 0x64, 0x64, 0x72, 0x65, 0x73, 0x73, 0x20, 0x26, 0x20, 0x6d, 0x61, 0x73, 0x6b, 0x29
        /*0010*/ 	.byte	0x20, 0x3d, 0x3d, 0x20, 0x30, 0x00
	.type		$str$28,@object
	.size		$str$28,($str$26 - $str$28)
$str$28:
        /*0016*/ 	.byte	0x2f, 0x74, 0x6d, 0x70, 0x2f, 0x63, 0x75, 0x74, 0x6c, 0x61, 0x73, 0x73, 0x5f, 0x73, 0x77, 0x65
        /*0026*/ 	.byte	0x65, 0x70, 0x5f, 0x73, 0x72, 0x63, 0x2f, 0x69, 0x6e, 0x63, 0x6c, 0x75, 0x64, 0x65, 0x2f, 0x63
        /*0036*/ 	.byte	0x75, 0x74, 0x65, 0x2f, 0x70, 0x6f, 0x69, 0x6e, 0x74, 0x65, 0x72, 0x5f, 0x66, 0x6c, 0x61, 0x67
        /*0046*/ 	.byte	0x67, 0x65, 0x64, 0x2e, 0x68, 0x70, 0x70, 0x00
	.type		$str$26,@object
	.size		$str$26,($str$25 - $str$26)
$str$26:
        /*004e*/ 	.byte	0x2f, 0x74, 0x6d, 0x70, 0x2f, 0x63, 0x75, 0x74, 0x6c, 0x61, 0x73, 0x73, 0x5f, 0x73, 0x77, 0x65
        /*005e*/ 	.byte	0x65, 0x70, 0x5f, 0x73, 0x72, 0x63, 0x2f, 0x69, 0x6e, 0x63, 0x6c, 0x75, 0x64, 0x65, 0x2f, 0x63
        /*006e*/ 	.byte	0x75, 0x74, 0x65, 0x2f, 0x61, 0x74, 0x6f, 0x6d, 0x2f, 0x63, 0x6f, 0x70, 0x79, 0x5f, 0x74, 0x72
        /*007e*/ 	.byte	0x61, 0x69, 0x74, 0x73, 0x5f, 0x73, 0x6d, 0x31, 0x30, 0x30, 0x2e, 0x68, 0x70, 0x70, 0x00
	.type		$str$25,@object
	.size		$str$25,(__unnamed_1 - $str$25)
$str$25:
        /*008d*/ 	.byte	0x28, 0x28, 0x75, 0x69, 0x6e, 0x74, 0x33, 0x32, 0x5f, 0x74, 0x28, 0x74, 0x68, 0x72, 0x65, 0x61
        /*009d*/ 	.byte	0x64, 0x49, 0x64, 0x78, 0x2e, 0x78, 0x29, 0x20, 0x2f, 0x20, 0x33, 0x32, 0x29, 0x20, 0x25, 0x20
        /*00ad*/ 	.byte	0x34, 0x29, 0x20, 0x3d, 0x3d, 0x20, 0x28, 0x28, 0x28, 0x74, 0x6d, 0x65, 0x6d, 0x5f, 0x61, 0x64
        /*00bd*/ 	.byte	0x64, 0x72, 0x20, 0x3e, 0x3e, 0x20, 0x31, 0x36, 0x29, 0x20, 0x2f, 0x20, 0x33, 0x32, 0x29, 0x20
        /*00cd*/ 	.byte	0x25, 0x20, 0x34, 0x29, 0x00
	.type		__unnamed_1,@object
	.size		__unnamed_1,(__unnamed_2 - __unnamed_1)
__unnamed_1:
        /*00d2*/ 	.byte	0x61, 0x75, 0x74, 0x6f, 0x20, 0x63, 0x75, 0x74, 0x65, 0x3a, 0x3a, 0x61, 0x73, 0x5f, 0x70, 0x6f
        /* <DEDUP_REMOVED lines=24> */
        /*0262*/ 	.byte	0x3c, 0x34, 0x30, 0x39, 0x36, 0x3e, 0x3e, 0x3e, 0x3e, 0x5d, 0x00
	.type		__unnamed_2,@object
	.size		__unnamed_2,(.L_2 - __unnamed_2)
__unnamed_2:
        /* <DEDUP_REMOVED lines=40> */
        /*04ed*/ 	.byte	0x74, 0x65, 0x3a, 0x3a, 0x43, 0x3c, 0x30, 0x3e, 0x3e, 0x3e, 0x3e, 0x5d, 0x00
.L_2:


//--------------------- .nv.shared._ZN7cutlass13device_kernelINS_4gemm6kernel13GemmUniversalIN4cute5tupleIJiiiiEEENS1_10collective13CollectiveMmaINS1_35MainloopSm100TmaUmmaWarpSpecializedILi3ELi2ELi4ENS5_IJNS4_1CILi2EEENSA_ILi1EEESC_EEEEENS5_IJNSA_ILi128EEENSA_ILi64EEESG_EEENS_12float_e5m2_tENS5_IJlSC_lEEESI_SJ_NS4_8TiledMMAINS4_8MMA_AtomIJNS4_10MMA_TraitsINS4_25SM100_MMA_F8F6F4_2x1SM_SSEJSI_SI_fSF_SG_NS4_17integral_constantINS4_4UMMA5MajorELSQ_0EEESR_NSO_INSP_7ScaleInELSS_0EEEST_EEEEEENS4_6LayoutINS5_IJSC_SC_SC_EEENS5_IJNSA_ILi0EEESY_SY_EEEEENS5_IJNS4_10UnderscoreES11_S11_EEEEENS4_18SM100_TMA_2SM_LOADENS4_14ComposedLayoutINS4_7SwizzleILi2ELi4ELi3EEENS4_18smem_ptr_flag_bitsILi8EEENSW_INS5_IJNSA_ILi8EEESG_EEENS5_IJSG_SC_EEEEEEEvNS4_8identityES14_S1E_vS1F_EENS_8epilogue10collective18CollectiveEpilogueINS1H_23Sm100TmaWarpSpecializedILi1ELi1ELi32ELb0ELb0EEEJNS5_IJSG_SG_SG_EEENS5_IJNSW_ISG_SC_EES1N_EEESI_SJ_SI_SJ_NS1H_6fusion15FusionCallbacksIS1L_NS1P_17LinearCombinationISI_fSI_fLNS_15FloatRoundStyleE2EEES1M_S1O_JEEENS4_5SM1004TMEM4LOAD26SM100_TMEM_LOAD_32dp32b32xENS4_13SM90_TMA_LOADES1E_NS4_39AutoVectorizingCopyWithAssumedAlignmentILi128EEENS4_14SM90_TMA_STOREES1E_S21_S21_EEEvvEEEEvNT_6ParamsE --------------------------
	.section	.nv.shared._ZN7cutlass13device_kernelINS_4gemm6kernel13GemmUniversalIN4cute5tupleIJiiiiEEENS1_10collective13CollectiveMmaINS1_35MainloopSm100TmaUmmaWarpSpecializedILi3ELi2ELi4ENS5_IJNS4_1CILi2EEENSA_ILi1EEESC_EEEEENS5_IJNSA_ILi128EEENSA_ILi64EEESG_EEENS_12float_e5m2_tENS5_IJlSC_lEEESI_SJ_NS4_8TiledMMAINS4_8MMA_AtomIJNS4_10MMA_TraitsINS4_25SM100_MMA_F8F6F4_2x1SM_SSEJSI_SI_fSF_SG_NS4_17integral_constantINS4_4UMMA5MajorELSQ_0EEESR_NSO_INSP_7ScaleInELSS_0EEEST_EEEEEENS4_6LayoutINS5_IJSC_SC_SC_EEENS5_IJNSA_ILi0EEESY_SY_EEEEENS5_IJNS4_10UnderscoreES11_S11_EEEEENS4_18SM100_TMA_2SM_LOADENS4_14ComposedLayoutINS4_7SwizzleILi2ELi4ELi3EEENS4_18smem_ptr_flag_bitsILi8EEENSW_INS5_IJNSA_ILi8EEESG_EEENS5_IJSG_SC_EEEEEEEvNS4_8identityES14_S1E_vS1F_EENS_8epilogue10collective18CollectiveEpilogueINS1H_23Sm100TmaWarpSpecializedILi1ELi1ELi32ELb0ELb0EEEJNS5_IJSG_SG_SG_EEENS5_IJNSW_ISG_SC_EES1N_EEESI_SJ_SI_SJ_NS1H_6fusion15FusionCallbacksIS1L_NS1P_17LinearCombinationISI_fSI_fLNS_15FloatRoundStyleE2EEES1M_S1O_JEEENS4_5SM1004TMEM4LOAD26SM100_TMEM_LOAD_32dp32b32xENS4_13SM90_TMA_LOADES1E_NS4_39AutoVectorizingCopyWithAssumedAlignmentILi128EEENS4_14SM90_TMA_STOREES1E_S21_S21_EEEvvEEEEvNT_6ParamsE,"aw",@nobits
	.sectionflags	@""
	.align	16
	.zero		1024


//--------------------- .nv.shared.reserved.0     --------------------------
	.section	.nv.shared.reserved.0,"aw",@nobits
	.weak		__nv_reservedSMEM_offset_0_alias
	.size		__nv_reservedSMEM_offset_0_alias, 0, 64
	.other		__nv_reservedSMEM_offset_0_alias,@"STO_CUDA_RESERVED_SHARED STV_DEFAULT"
__nv_reservedSMEM_offset_0_alias:
	.zero		0
.nv.shared.reserved.0:
	.zero		64
	.weak		__nv_reservedSMEM_tcgen05_partition
	.type		__nv_reservedSMEM_tcgen05_partition,@object
	.size		__nv_reservedSMEM_tcgen05_partition,(.L_0 - __nv_reservedSMEM_tcgen05_partition)
__nv_reservedSMEM_tcgen05_partition:
	.zero		32
.L_0:


//--------------------- .nv.global                --------------------------
	.section	.nv.global,"aw",@nobits
.nv.global:
	.type		_ZN39_INTERNAL_9ca9b2cc_4_k_cu_276f56fb_89514cute1_E,@object
	.size		_ZN39_INTERNAL_9ca9b2cc_4_k_cu_276f56fb_89514cute1_E,(_ZN39_INTERNAL_9ca9b2cc_4_k_cu_276f56fb_89514cuda3std3__45__cpo6cbeginE - _ZN39_INTERNAL_9ca9b2cc_4_k_cu_276f56fb_89514cute1_E)
_ZN39_INTERNAL_9ca9b2cc_4_k_cu_276f56fb_89514cute1_E:
	.zero		1
	.type		_ZN39_INTERNAL_9ca9b2cc_4_k_cu_276f56fb_89514cuda3std3__45__cpo6cbeginE,@object
	.size		_ZN39_INTERNAL_9ca9b2cc_4_k_cu_276f56fb_89514cuda3std3__45__cpo6cbeginE,(_ZN39_INTERNAL_9ca9b2cc_4_k_cu_276f56fb_89514cuda3std3__48in_placeE - _ZN39_INTERNAL_9ca9b2cc_4_k_cu_276f56fb_89514cuda3std3__45__cpo6cbeginE)
_ZN39_INTERNAL_9ca9b2cc_4_k_cu_276f56fb_89514cuda3std3__45__cpo6cbeginE:
	.zero		1
	.type		_ZN39_INTERNAL_9ca9b2cc_4_k_cu_276f56fb_89514cuda3std3__48in_placeE,@object
	.size		_ZN39_INTERNAL_9ca9b2cc_4_k_cu_276f56fb_89514cuda3std3__48in_placeE,(_ZN39_INTERNAL_9ca9b2cc_4_k_cu_276f56fb_89514cuda3std6ranges3__45__cpo9iter_moveE - _ZN39_INTERNAL_9ca9b2cc_4_k_cu_276f56fb_89514cuda3std3__48in_placeE)
_ZN39_INTERNAL_9ca9b2cc_4_k_cu_276f56fb_89514cuda3std3__48in_placeE:
	.zero		1
	.type		_ZN39_INTERNAL_9ca9b2cc_4_k_cu_276f56fb_89514cuda3std6ranges3__45__cpo9iter_moveE,@object
	.size		_ZN39_INTERNAL_9ca9b2cc_4_k_cu_276f56fb_89514cuda3std6ranges3__45__cpo9iter_moveE,(_ZN39_INTERNAL_9ca9b2cc_4_k_cu_276f56fb_89514cuda3std3__45__cpo5beginE - _ZN39_INTERNAL_9ca9b2cc_4_k_cu_276f56fb_89514cuda3std6ranges3__45__cpo9iter_moveE)
_ZN39_INTERNAL_9ca9b2cc_4_k_cu_276f56fb_89514cuda3std6ranges3__45__cpo9iter_moveE:
	.zero		1
	.type		_ZN39_INTERNAL_9ca9b2cc_4_k_cu_276f56fb_89514cuda3std3__45__cpo5beginE,@object
	.size		_ZN39_INTERNAL_9ca9b2cc_4_k_cu_276f56fb_89514cuda3std3__45__cpo5beginE,(_ZN39_INTERNAL_9ca9b2cc_4_k_cu_276f56fb_89514cuda3std3__441_GLOBAL__N__9ca9b2cc_4_k_cu_276f56fb_89516ignoreE - _ZN39_INTERNAL_9ca9b2cc_4_k_cu_276f56fb_89514cuda3std3__45__cpo5beginE)
_ZN39_INTERNAL_9ca9b2cc_4_k_cu_276f56fb_89514cuda3std3__45__cpo5beginE:
	.zero		1
	.type		_ZN39_INTERNAL_9ca9b2cc_4_k_cu_276f56fb_89514cuda3std3__441_GLOBAL__N__9ca9b2cc_4_k_cu_276f56fb_89516ignoreE,@object
	.size		_ZN39_INTERNAL_9ca9b2cc_4_k_cu_276f56fb_89514cuda3std3__441_GLOBAL__N__9ca9b2cc_4_k_cu_276f56fb_89516ignoreE,(_ZN39_INTERNAL_9ca9b2cc_4_k_cu_276f56fb_89514cute7productE - _ZN39_INTERNAL_9ca9b2cc_4_k_cu_276f56fb_89514cuda3std3__441_GLOBAL__N__9ca9b2cc_4_k_cu_276f56fb_89516ignoreE)
_ZN39_INTERNAL_9ca9b2cc_4_k_cu_276f56fb_89514cuda3std3__441_GLOBAL__N__9ca9b2cc_4_k_cu_276f56fb_89516ignoreE:
	.zero		1
	.type		_ZN39_INTERNAL_9ca9b2cc_4_k_cu_276f56fb_89514cute7productE,@object
	.size		_ZN39_INTERNAL_9ca9b2cc_4_k_cu_276f56fb_89514cute7productE,(_ZN39_INTERNAL_9ca9b2cc_4_k_cu_276f56fb_89514cuda3std3__45__cpo3endE - _ZN39_INTERNAL_9ca9b2cc_4_k_cu_276f56fb_89514cute7productE)
_ZN39_INTERNAL_9ca9b2cc_4_k_cu_276f56fb_89514cute7productE:
	.zero		1
	.type		_ZN39_INTERNAL_9ca9b2cc_4_k_cu_276f56fb_89514cuda3std3__45__cpo3endE,@object
	.size		_ZN39_INTERNAL_9ca9b2cc_4_k_cu_276f56fb_89514cuda3std3__45__cpo3endE,(_ZN39_INTERNAL_9ca9b2cc_4_k_cu_276f56fb_89514cuda3std3__419piecewise_constructE - _ZN39_INTERNAL_9ca9b2cc_4_k_cu_276f56fb_89514cuda3std3__45__cpo3endE)
_ZN39_INTERNAL_9ca9b2cc_4_k_cu_276f56fb_89514cuda3std3__45__cpo3endE:
	.zero		1
	.type		_ZN39_INTERNAL_9ca9b2cc_4_k_cu_276f56fb_89514cuda3std3__419piecewise_constructE,@object
	.size		_ZN39_INTERNAL_9ca9b2cc_4_k_cu_276f56fb_89514cuda3std3__419piecewise_constructE,(_ZN39_INTERNAL_9ca9b2cc_4_k_cu_276f56fb_89514cuda3std3__45__cpo4cendE - _ZN39_INTERNAL_9ca9b2cc_4_k_cu_276f56fb_89514cuda3std3__419piecewise_constructE)
_ZN39_INTERNAL_9ca9b2cc_4_k_cu_276f56fb_89514cuda3std3__419piecewise_constructE:
	.zero		1
	.type		_ZN39_INTERNAL_9ca9b2cc_4_k_cu_276f56fb_89514cuda3std3__45__cpo4cendE,@object
	.size		_ZN39_INTERNAL_9ca9b2cc_4_k_cu_276f56fb_89514cuda3std3__45__cpo4cendE,(_ZN39_INTERNAL_9ca9b2cc_4_k_cu_276f56fb_89514cuda3std6ranges3__45__cpo4swapE - _ZN39_INTERNAL_9ca9b2cc_4_k_cu_276f56fb_89514cuda3std3__45__cpo4cendE)
_ZN39_INTERNAL_9ca9b2cc_4_k_cu_276f56fb_89514cuda3std3__45__cpo4cendE:
	.zero		1
	.type		_ZN39_INTERNAL_9ca9b2cc_4_k_cu_276f56fb_89514cuda3std6ranges3__45__cpo4swapE,@object
	.size		_ZN39_INTERNAL_9ca9b2cc_4_k_cu_276f56fb_89514cuda3std6ranges3__45__cpo4swapE,(.L_10 - _ZN39_INTERNAL_9ca9b2cc_4_k_cu_276f56fb_89514cuda3std6ranges3__45__cpo4swapE)
_ZN39_INTERNAL_9ca9b2cc_4_k_cu_276f56fb_89514cuda3std6ranges3__45__cpo4swapE:
	.zero		1
.L_10:


//--------------------- .nv.constant0._ZN7cutlass13device_kernelINS_4gemm6kernel13GemmUniversalIN4cute5tupleIJiiiiEEENS1_10collective13CollectiveMmaINS1_35MainloopSm100TmaUmmaWarpSpecializedILi3ELi2ELi4ENS5_IJNS4_1CILi2EEENSA_ILi1EEESC_EEEEENS5_IJNSA_ILi128EEENSA_ILi64EEESG_EEENS_12float_e5m2_tENS5_IJlSC_lEEESI_SJ_NS4_8TiledMMAINS4_8MMA_AtomIJNS4_10MMA_TraitsINS4_25SM100_MMA_F8F6F4_2x1SM_SSEJSI_SI_fSF_SG_NS4_17integral_constantINS4_4UMMA5MajorELSQ_0EEESR_NSO_INSP_7ScaleInELSS_0EEEST_EEEEEENS4_6LayoutINS5_IJSC_SC_SC_EEENS5_IJNSA_ILi0EEESY_SY_EEEEENS5_IJNS4_10UnderscoreES11_S11_EEEEENS4_18SM100_TMA_2SM_LOADENS4_14ComposedLayoutINS4_7SwizzleILi2ELi4ELi3EEENS4_18smem_ptr_flag_bitsILi8EEENSW_INS5_IJNSA_ILi8EEESG_EEENS5_IJSG_SC_EEEEEEEvNS4_8identityES14_S1E_vS1F_EENS_8epilogue10collective18CollectiveEpilogueINS1H_23Sm100TmaWarpSpecializedILi1ELi1ELi32ELb0ELb0EEEJNS5_IJSG_SG_SG_EEENS5_IJNSW_ISG_SC_EES1N_EEESI_SJ_SI_SJ_NS1H_6fusion15FusionCallbacksIS1L_NS1P_17LinearCombinationISI_fSI_fLNS_15FloatRoundStyleE2EEES1M_S1O_JEEENS4_5SM1004TMEM4LOAD26SM100_TMEM_LOAD_32dp32b32xENS4_13SM90_TMA_LOADES1E_NS4_39AutoVectorizingCopyWithAssumedAlignmentILi128EEENS4_14SM90_TMA_STOREES1E_S21_S21_EEEvvEEEEvNT_6ParamsE --------------------------
	.section	.nv.constant0._ZN7cutlass13device_kernelINS_4gemm6kernel13GemmUniversalIN4cute5tupleIJiiiiEEENS1_10collective13CollectiveMmaINS1_35MainloopSm100TmaUmmaWarpSpecializedILi3ELi2ELi4ENS5_IJNS4_1CILi2EEENSA_ILi1EEESC_EEEEENS5_IJNSA_ILi128EEENSA_ILi64EEESG_EEENS_12float_e5m2_tENS5_IJlSC_lEEESI_SJ_NS4_8TiledMMAINS4_8MMA_AtomIJNS4_10MMA_TraitsINS4_25SM100_MMA_F8F6F4_2x1SM_SSEJSI_SI_fSF_SG_NS4_17integral_constantINS4_4UMMA5MajorELSQ_0EEESR_NSO_INSP_7ScaleInELSS_0EEEST_EEEEEENS4_6LayoutINS5_IJSC_SC_SC_EEENS5_IJNSA_ILi0EEESY_SY_EEEEENS5_IJNS4_10UnderscoreES11_S11_EEEEENS4_18SM100_TMA_2SM_LOADENS4_14ComposedLayoutINS4_7SwizzleILi2ELi4ELi3EEENS4_18smem_ptr_flag_bitsILi8EEENSW_INS5_IJNSA_ILi8EEESG_EEENS5_IJSG_SC_EEEEEEEvNS4_8identityES14_S1E_vS1F_EENS_8epilogue10collective18CollectiveEpilogueINS1H_23Sm100TmaWarpSpecializedILi1ELi1ELi32ELb0ELb0EEEJNS5_IJSG_SG_SG_EEENS5_IJNSW_ISG_SC_EES1N_EEESI_SJ_SI_SJ_NS1H_6fusion15FusionCallbacksIS1L_NS1P_17LinearCombinationISI_fSI_fLNS_15FloatRoundStyleE2EEES1M_S1O_JEEENS4_5SM1004TMEM4LOAD26SM100_TMEM_LOAD_32dp32b32xENS4_13SM90_TMA_LOADES1E_NS4_39AutoVectorizingCopyWithAssumedAlignmentILi128EEENS4_14SM90_TMA_STOREES1E_S21_S21_EEEvvEEEEvNT_6ParamsE,"a",@progbits
	.sectionflags	@""
	.align	4
.nv.constant0._ZN7cutlass13device_kernelINS_4gemm6kernel13GemmUniversalIN4cute5tupleIJiiiiEEENS1_10collective13CollectiveMmaINS1_35MainloopSm100TmaUmmaWarpSpecializedILi3ELi2ELi4ENS5_IJNS4_1CILi2EEENSA_ILi1EEESC_EEEEENS5_IJNSA_ILi128EEENSA_ILi64EEESG_EEENS_12float_e5m2_tENS5_IJlSC_lEEESI_SJ_NS4_8TiledMMAINS4_8MMA_AtomIJNS4_10MMA_TraitsINS4_25SM100_MMA_F8F6F4_2x1SM_SSEJSI_SI_fSF_SG_NS4_17integral_constantINS4_4UMMA5MajorELSQ_0EEESR_NSO_INSP_7ScaleInELSS_0EEEST_EEEEEENS4_6LayoutINS5_IJSC_SC_SC_EEENS5_IJNSA_ILi0EEESY_SY_EEEEENS5_IJNS4_10UnderscoreES11_S11_EEEEENS4_18SM100_TMA_2SM_LOADENS4_14ComposedLayoutINS4_7SwizzleILi2ELi4ELi3EEENS4_18smem_ptr_flag_bitsILi8EEENSW_INS5_IJNSA_ILi8EEESG_EEENS5_IJSG_SC_EEEEEEEvNS4_8identityES14_S1E_vS1F_EENS_8epilogue10collective18CollectiveEpilogueINS1H_23Sm100TmaWarpSpecializedILi1ELi1ELi32ELb0ELb0EEEJNS5_IJSG_SG_SG_EEENS5_IJNSW_ISG_SC_EES1N_EEESI_SJ_SI_SJ_NS1H_6fusion15FusionCallbacksIS1L_NS1P_17LinearCombinationISI_fSI_fLNS_15FloatRoundStyleE2EEES1M_S1O_JEEENS4_5SM1004TMEM4LOAD26SM100_TMEM_LOAD_32dp32b32xENS4_13SM90_TMA_LOADES1E_NS4_39AutoVectorizingCopyWithAssumedAlignmentILi128EEENS4_14SM90_TMA_STOREES1E_S21_S21_EEEvvEEEEvNT_6ParamsE:
	.zero		2944


//--------------------- SYMBOLS --------------------------

	.type		.nv.reservedSmem.offset0,@object
	.size		.nv.reservedSmem.offset0,0x4
	.type		.nv.reservedSmem.cap,@object
	.size		.nv.reservedSmem.cap,0x4
	.type		__assertfail,@function
